	.target	sm_100a

	.elftype	@"ET_EXEC"


//--------------------- .note.nv.tkinfo           --------------------------
	.section	.note.nv.tkinfo,"",@"SHT_NOTE"
	.sectionflags	@"SHF_NOTE_NV_TKINFO"
	.tkinfo
        /*0018*/ 	.word	0x00000002
        /*0030*/ 	.string	""
        /*0030*/ 	.string	"ptxas"
        /*0030*/ 	.string	"Cuda compilation tools, release 13.0, V13.0.88"
        /*0030*/ 	.string	"Build cuda_13.0.r13.0/compiler.36424714_0"
        /*0030*/ 	.string	"-arch sm_100a -m 64 "



//--------------------- .note.nv.cuinfo           --------------------------
	.section	.note.nv.cuinfo,"",@"SHT_NOTE"
	.sectionflags	@"SHF_NOTE_NV_CUINFO"
        /*0018*/ 	.short	0x0002
        /*001a*/ 	.short	0x0064
        /*001c*/ 	.short	0x0082
	.zero		2


//--------------------- .nv.info                  --------------------------
	.section	.nv.info,"",@"SHT_CUDA_INFO"
	.align	4


	//----- nvinfo : EIATTR_REGCOUNT
	.align		4
        /*0000*/ 	.byte	0x04, 0x2f
        /*0002*/ 	.short	(.L_19 - .L_18)
	.align		4
.L_18:
        /*0004*/ 	.word	index@(_ZN7cutlass13device_kernelINS_4gemm6kernel13GemmUniversalIN4cute5tupleIJiiiiEEENS1_10collective13CollectiveMmaINS1_35MainloopSm100TmaUmmaWarpSpecializedILi3ELi2ELi4ENS5_IJNS4_1CILi2EEENSA_ILi1EEESC_EEEEENS5_IJNSA_ILi128EEESF_NSA_ILi256EEEEEENS_6half_tENS5_IJlSC_lEEESI_SJ_NS4_8TiledMMAINS4_8MMA_AtomIJNS4_26SM100_MMA_F16BF16_2x1SM_SSISI_SI_fLi128ELi128ELNS4_4UMMA5MajorE0ELSO_0ELNSN_7ScaleInE0ELSP_0EEEEEENS4_6LayoutINS5_IJSC_SC_SC_EEENS5_IJNSA_ILi0EEESU_SU_EEEEENS5_IJNS4_10UnderscoreESX_SX_EEEEENS4_18SM100_TMA_2SM_LOADENS4_14ComposedLayoutINS4_7SwizzleILi3ELi4ELi3EEENS4_18smem_ptr_flag_bitsILi16EEENSS_INS5_IJNSA_ILi8EEENSA_ILi64EEEEEENS5_IJS17_SC_EEEEEEEvNS4_8identityES10_S1B_vS1C_EENS_8epilogue10collective18CollectiveEpilogueINS1E_23Sm100TmaWarpSpecializedILi4ELi2ELi16ELb1ELb0EEEJNS5_IJS17_SF_SG_EEENS5_IJNSS_IS17_SC_EENSS_INS5_IJNSA_ILi16EEESB_EEENS5_IJSC_S17_EEEEEEEESI_SJ_SI_SJ_NS1E_6fusion15FusionCallbacksIS1I_NS1Q_17LinearCombinationISI_fSI_fLNS_15FloatRoundStyleE2EEES1J_S1P_JEEENS4_5SM1004TMEM4LOAD26SM100_TMEM_LOAD_32dp32b16xENS4_13SM90_TMA_LOADENS11_INS12_ILi1ELi4ELi3EEES15_NSS_INS5_IJS16_S1L_EEENS5_IJS1L_SC_EEEEEEENS4_39AutoVectorizingCopyWithAssumedAlignmentILi128EEENS4_14SM90_TMA_STOREES25_S27_S27_EEEvvEEEEvNT_6ParamsE)
        /*0008*/ 	.word	0x0000005b


	//----- nvinfo : EIATTR_FRAME_SIZE
	.align		4
.L_19:
        /*000c*/ 	.byte	0x04, 0x11
        /*000e*/ 	.short	(.L_21 - .L_20)
	.align		4
.L_20:
        /*0010*/ 	.word	index@($__internal_2_$__cuda_sm10x_tcgen05_guardrail_trap_unallocated_columns_being_dealloced)
        /*0014*/ 	.word	0x00000000


	//----- nvinfo : EIATTR_FRAME_SIZE
	.align		4
.L_21:
        /*0018*/ 	.byte	0x04, 0x11
        /*001a*/ 	.short	(.L_23 - .L_22)
	.align		4
.L_22:
        /*001c*/ 	.word	index@($__internal_1_$__cuda_sm10x_tcgen05_guardrail_trap_phase_invalid_during_alloc)
        /*0020*/ 	.word	0x00000000


	//----- nvinfo : EIATTR_FRAME_SIZE
	.align		4
.L_23:
        /*0024*/ 	.byte	0x04, 0x11
        /*0026*/ 	.short	(.L_25 - .L_24)
	.align		4
.L_24:
        /*0028*/ 	.word	index@($__internal_0_$__cuda_sm10x_tcgen05_guardrail_trap_col_being_dealloced_not_returned_by_alloc)
        /*002c*/ 	.word	0x00000000


	//----- nvinfo : EIATTR_FRAME_SIZE
	.align		4
.L_25:
        /*0030*/ 	.byte	0x04, 0x11
        /*0032*/ 	.short	(.L_27 - .L_26)
	.align		4
.L_26:
        /*0034*/ 	.word	index@(_ZN7cutlass13device_kernelINS_4gemm6kernel13GemmUniversalIN4cute5tupleIJiiiiEEENS1_10collective13CollectiveMmaINS1_35MainloopSm100TmaUmmaWarpSpecializedILi3ELi2ELi4ENS5_IJNS4_1CILi2EEENSA_ILi1EEESC_EEEEENS5_IJNSA_ILi128EEESF_NSA_ILi256EEEEEENS_6half_tENS5_IJlSC_lEEESI_SJ_NS4_8TiledMMAINS4_8MMA_AtomIJNS4_26SM100_MMA_F16BF16_2x1SM_SSISI_SI_fLi128ELi128ELNS4_4UMMA5MajorE0ELSO_0ELNSN_7ScaleInE0ELSP_0EEEEEENS4_6LayoutINS5_IJSC_SC_SC_EEENS5_IJNSA_ILi0EEESU_SU_EEEEENS5_IJNS4_10UnderscoreESX_SX_EEEEENS4_18SM100_TMA_2SM_LOADENS4_14ComposedLayoutINS4_7SwizzleILi3ELi4ELi3EEENS4_18smem_ptr_flag_bitsILi16EEENSS_INS5_IJNSA_ILi8EEENSA_ILi64EEEEEENS5_IJS17_SC_EEEEEEEvNS4_8identityES10_S1B_vS1C_EENS_8epilogue10collective18CollectiveEpilogueINS1E_23Sm100TmaWarpSpecializedILi4ELi2ELi16ELb1ELb0EEEJNS5_IJS17_SF_SG_EEENS5_IJNSS_IS17_SC_EENSS_INS5_IJNSA_ILi16EEESB_EEENS5_IJSC_S17_EEEEEEEESI_SJ_SI_SJ_NS1E_6fusion15FusionCallbacksIS1I_NS1Q_17LinearCombinationISI_fSI_fLNS_15FloatRoundStyleE2EEES1J_S1P_JEEENS4_5SM1004TMEM4LOAD26SM100_TMEM_LOAD_32dp32b16xENS4_13SM90_TMA_LOADENS11_INS12_ILi1ELi4ELi3EEES15_NSS_INS5_IJS16_S1L_EEENS5_IJS1L_SC_EEEEEEENS4_39AutoVectorizingCopyWithAssumedAlignmentILi128EEENS4_14SM90_TMA_STOREES25_S27_S27_EEEvvEEEEvNT_6ParamsE)
        /*0038*/ 	.word	0x00000000


	//----- nvinfo : EIATTR_MIN_STACK_SIZE
	.align		4
.L_27:
        /*003c*/ 	.byte	0x04, 0x12
        /*003e*/ 	.short	(.L_29 - .L_28)
	.align		4
.L_28:
        /*0040*/ 	.word	index@(_ZN7cutlass13device_kernelINS_4gemm6kernel13GemmUniversalIN4cute5tupleIJiiiiEEENS1_10collective13CollectiveMmaINS1_35MainloopSm100TmaUmmaWarpSpecializedILi3ELi2ELi4ENS5_IJNS4_1CILi2EEENSA_ILi1EEESC_EEEEENS5_IJNSA_ILi128EEESF_NSA_ILi256EEEEEENS_6half_tENS5_IJlSC_lEEESI_SJ_NS4_8TiledMMAINS4_8MMA_AtomIJNS4_26SM100_MMA_F16BF16_2x1SM_SSISI_SI_fLi128ELi128ELNS4_4UMMA5MajorE0ELSO_0ELNSN_7ScaleInE0ELSP_0EEEEEENS4_6LayoutINS5_IJSC_SC_SC_EEENS5_IJNSA_ILi0EEESU_SU_EEEEENS5_IJNS4_10UnderscoreESX_SX_EEEEENS4_18SM100_TMA_2SM_LOADENS4_14ComposedLayoutINS4_7SwizzleILi3ELi4ELi3EEENS4_18smem_ptr_flag_bitsILi16EEENSS_INS5_IJNSA_ILi8EEENSA_ILi64EEEEEENS5_IJS17_SC_EEEEEEEvNS4_8identityES10_S1B_vS1C_EENS_8epilogue10collective18CollectiveEpilogueINS1E_23Sm100TmaWarpSpecializedILi4ELi2ELi16ELb1ELb0EEEJNS5_IJS17_SF_SG_EEENS5_IJNSS_IS17_SC_EENSS_INS5_IJNSA_ILi16EEESB_EEENS5_IJSC_S17_EEEEEEEESI_SJ_SI_SJ_NS1E_6fusion15FusionCallbacksIS1I_NS1Q_17LinearCombinationISI_fSI_fLNS_15FloatRoundStyleE2EEES1J_S1P_JEEENS4_5SM1004TMEM4LOAD26SM100_TMEM_LOAD_32dp32b16xENS4_13SM90_TMA_LOADENS11_INS12_ILi1ELi4ELi3EEES15_NSS_INS5_IJS16_S1L_EEENS5_IJS1L_SC_EEEEEEENS4_39AutoVectorizingCopyWithAssumedAlignmentILi128EEENS4_14SM90_TMA_STOREES25_S27_S27_EEEvvEEEEvNT_6ParamsE)
        /*0044*/ 	.word	0x00000000
.L_29:


//--------------------- .nv.compat                --------------------------
	.section	.nv.compat,"",@"SHT_CUDA_COMPAT_INFO"
	.align	4
        /*0000*/ 	.byte	0x02, 0x09, 0x01, 0x00, 0x02, 0x02, 0x02, 0x00, 0x02, 0x05, 0x05, 0x00, 0x03, 0x07, 0x01, 0x01
        /*0010*/ 	.byte	0x02, 0x03, 0x01, 0x00, 0x02, 0x06, 0x01, 0x00, 0x04, 0x0b, 0x08, 0x00, 0x09, 0x00, 0x00, 0x00
        /*0020*/ 	.byte	0x00, 0x00, 0x00, 0x00


//--------------------- .nv.info._ZN7cutlass13device_kernelINS_4gemm6kernel13GemmUniversalIN4cute5tupleIJiiiiEEENS1_10collective13CollectiveMmaINS1_35MainloopSm100TmaUmmaWarpSpecializedILi3ELi2ELi4ENS5_IJNS4_1CILi2EEENSA_ILi1EEESC_EEEEENS5_IJNSA_ILi128EEESF_NSA_ILi256EEEEEENS_6half_tENS5_IJlSC_lEEESI_SJ_NS4_8TiledMMAINS4_8MMA_AtomIJNS4_26SM100_MMA_F16BF16_2x1SM_SSISI_SI_fLi128ELi128ELNS4_4UMMA5MajorE0ELSO_0ELNSN_7ScaleInE0ELSP_0EEEEEENS4_6LayoutINS5_IJSC_SC_SC_EEENS5_IJNSA_ILi0EEESU_SU_EEEEENS5_IJNS4_10UnderscoreESX_SX_EEEEENS4_18SM100_TMA_2SM_LOADENS4_14ComposedLayoutINS4_7SwizzleILi3ELi4ELi3EEENS4_18smem_ptr_flag_bitsILi16EEENSS_INS5_IJNSA_ILi8EEENSA_ILi64EEEEEENS5_IJS17_SC_EEEEEEEvNS4_8identityES10_S1B_vS1C_EENS_8epilogue10collective18CollectiveEpilogueINS1E_23Sm100TmaWarpSpecializedILi4ELi2ELi16ELb1ELb0EEEJNS5_IJS17_SF_SG_EEENS5_IJNSS_IS17_SC_EENSS_INS5_IJNSA_ILi16EEESB_EEENS5_IJSC_S17_EEEEEEEESI_SJ_SI_SJ_NS1E_6fusion15FusionCallbacksIS1I_NS1Q_17LinearCombinationISI_fSI_fLNS_15FloatRoundStyleE2EEES1J_S1P_JEEENS4_5SM1004TMEM4LOAD26SM100_TMEM_LOAD_32dp32b16xENS4_13SM90_TMA_LOADENS11_INS12_ILi1ELi4ELi3EEES15_NSS_INS5_IJS16_S1L_EEENS5_IJS1L_SC_EEEEEEENS4_39AutoVectorizingCopyWithAssumedAlignmentILi128EEENS4_14SM90_TMA_STOREES25_S27_S27_EEEvvEEEEvNT_6ParamsE --------------------------
	.section	.nv.info._ZN7cutlass13device_kernelINS_4gemm6kernel13GemmUniversalIN4cute5tupleIJiiiiEEENS1_10collective13CollectiveMmaINS1_35MainloopSm100TmaUmmaWarpSpecializedILi3ELi2ELi4ENS5_IJNS4_1CILi2EEENSA_ILi1EEESC_EEEEENS5_IJNSA_ILi128EEESF_NSA_ILi256EEEEEENS_6half_tENS5_IJlSC_lEEESI_SJ_NS4_8TiledMMAINS4_8MMA_AtomIJNS4_26SM100_MMA_F16BF16_2x1SM_SSISI_SI_fLi128ELi128ELNS4_4UMMA5MajorE0ELSO_0ELNSN_7ScaleInE0ELSP_0EEEEEENS4_6LayoutINS5_IJSC_SC_SC_EEENS5_IJNSA_ILi0EEESU_SU_EEEEENS5_IJNS4_10UnderscoreESX_SX_EEEEENS4_18SM100_TMA_2SM_LOADENS4_14ComposedLayoutINS4_7SwizzleILi3ELi4ELi3EEENS4_18smem_ptr_flag_bitsILi16EEENSS_INS5_IJNSA_ILi8EEENSA_ILi64EEEEEENS5_IJS17_SC_EEEEEEEvNS4_8identityES10_S1B_vS1C_EENS_8epilogue10collective18CollectiveEpilogueINS1E_23Sm100TmaWarpSpecializedILi4ELi2ELi16ELb1ELb0EEEJNS5_IJS17_SF_SG_EEENS5_IJNSS_IS17_SC_EENSS_INS5_IJNSA_ILi16EEESB_EEENS5_IJSC_S17_EEEEEEEESI_SJ_SI_SJ_NS1E_6fusion15FusionCallbacksIS1I_NS1Q_17LinearCombinationISI_fSI_fLNS_15FloatRoundStyleE2EEES1J_S1P_JEEENS4_5SM1004TMEM4LOAD26SM100_TMEM_LOAD_32dp32b16xENS4_13SM90_TMA_LOADENS11_INS12_ILi1ELi4ELi3EEES15_NSS_INS5_IJS16_S1L_EEENS5_IJS1L_SC_EEEEEEENS4_39AutoVectorizingCopyWithAssumedAlignmentILi128EEENS4_14SM90_TMA_STOREES25_S27_S27_EEEvvEEEEvNT_6ParamsE,"",@"SHT_CUDA_INFO"
	.sectionflags	@""
	.align	4


	//----- nvinfo : EIATTR_CUDA_API_VERSION
	.align		4
        /*0000*/ 	.byte	0x04, 0x37
        /*0002*/ 	.short	(.L_31 - .L_30)
.L_30:
        /*0004*/ 	.word	0x00000082


	//----- nvinfo : EIATTR_KPARAM_INFO
	.align		4
.L_31:
        /*0008*/ 	.byte	0x04, 0x17
        /*000a*/ 	.short	(.L_33 - .L_32)
.L_32:
        /*000c*/ 	.word	0x00000000
        /*0010*/ 	.short	0x0000
        /*0012*/ 	.short	0x0000
        /*0014*/ 	.byte	0x00, 0xf0, 0x01, 0x20


	//----- nvinfo : EIATTR_AT_ENTRY_FRAGMENTS
	.align		4
.L_33:
        /*0018*/ 	.byte	0x04, 0x4f
        /*001a*/ 	.short	(.L_35 - .L_34)


	//   ....[0]....
.L_34:
        /*001c*/ 	.word	0x00000007


	//----- nvinfo : EIATTR_RESERVED_SMEM_USED
	.align		4
.L_35:
        /*0020*/ 	.byte	0x01, 0x41
	.zero		2


	//----- nvinfo : EIATTR_SPARSE_MMA_MASK
	.align		4
        /*0024*/ 	.byte	0x03, 0x50
        /*0026*/ 	.short	0x0000


	//----- nvinfo : EIATTR_TCGEN05_2CTA_USED
	.align		4
        /*0028*/ 	.byte	0x01, 0x52
	.zero		2


	//----- nvinfo : EIATTR_MAXREG_COUNT
	.align		4
        /*002c*/ 	.byte	0x03, 0x1b
        /*002e*/ 	.short	0x00ff


	//----- nvinfo : EIATTR_NUM_BARRIERS
	.align		4
        /*0030*/ 	.byte	0x02, 0x4c
        /*0032*/ 	.byte	0x07
	.zero		1


	//----- nvinfo : EIATTR_EXTERNS
	.align		4
        /*0034*/ 	.byte	0x04, 0x0f
        /*0036*/ 	.short	(.L_37 - .L_36)


	//   ....[0]....
	.align		4
.L_36:
        /*0038*/ 	.word	index@(__assertfail)


	//----- nvinfo : EIATTR_MERCURY_ISA_VERSION
	.align		4
.L_37:
        /*003c*/ 	.byte	0x03, 0x5f
        /*003e*/ 	.short	0x0101


	//----- nvinfo : EIATTR_INT_WARP_WIDE_INSTR_OFFSETS
	.align		4
        /*0040*/ 	.byte	0x04, 0x31
        /*0042*/ 	.short	(.L_39 - .L_38)


	//   ....[0]....
.L_38:
        /*0044*/ 	.word	0x00000d20


	//   ....[1]....
        /*0048*/ 	.word	0x00000dc0


	//   ....[2]....
        /*004c*/ 	.word	0x00002590


	//   ....[3]....
        /*0050*/ 	.word	0x000049c0


	//   ....[4]....
        /*0054*/ 	.word	0x000049e0


	//   ....[5]....
        /*0058*/ 	.word	0x00004a10


	//   ....[6]....
        /*005c*/ 	.word	0x00005350


	//   ....[7]....
        /*0060*/ 	.word	0x00005370


	//   ....[8]....
        /*0064*/ 	.word	0x00005410


	//   ....[9]....
        /*0068*/ 	.word	0x00005520


	//   ....[10]....
        /*006c*/ 	.word	0x00005540


	//   ....[11]....
        /*0070*/ 	.word	0x00005610


	//   ....[12]....
        /*0074*/ 	.word	0x00005710


	//   ....[13]....
        /*0078*/ 	.word	0x00005730


	//   ....[14]....
        /*007c*/ 	.word	0x00005860


	//   ....[15]....
        /*0080*/ 	.word	0x000059e0


	//   ....[16]....
        /*0084*/ 	.word	0x000059f0


	//   ....[17]....
        /*0088*/ 	.word	0x00005b10


	//----- nvinfo : EIATTR_COOP_GROUP_MASK_REGIDS
	.align		4
.L_39:
        /*008c*/ 	.byte	0x04, 0x29
        /*008e*/ 	.short	(.L_41 - .L_40)


	//   ....[0]....
.L_40:
        /*0090*/ 	.word	0xffffffff


	//   ....[1]....
        /*0094*/ 	.word	0xffffffff


	//   ....[2]....
        /*0098*/ 	.word	0xffffffff


	//   ....[3]....
        /*009c*/ 	.word	0xffffffff


	//   ....[4]....
        /*00a0*/ 	.word	0xffffffff


	//   ....[5]....
        /*00a4*/ 	.word	0xffffffff


	//   ....[6]....
        /*00a8*/ 	.word	0xffffffff


	//   ....[7]....
        /*00ac*/ 	.word	0xffffffff


	//   ....[8]....
        /*00b0*/ 	.word	0xffffffff


	//   ....[9]....
        /*00b4*/ 	.word	0xffffffff


	//   ....[10]....
        /*00b8*/ 	.word	0xffffffff


	//   ....[11]....
        /*00bc*/ 	.word	0xffffffff


	//   ....[12]....
        /*00c0*/ 	.word	0xffffffff


	//   ....[13]....
        /*00c4*/ 	.word	0xffffffff


	//----- nvinfo : EIATTR_COOP_GROUP_INSTR_OFFSETS
	.align		4
.L_41:
        /*00c8*/ 	.byte	0x04, 0x28
        /*00ca*/ 	.short	(.L_43 - .L_42)


	//   ....[0]....
.L_42:
        /*00cc*/ 	.word	0x000000e0


	//   ....[1]....
        /*00d0*/ 	.word	0x00000520


	//   ....[2]....
        /*00d4*/ 	.word	0x00000690


	//   ....[3]....
        /*00d8*/ 	.word	0x00000820


	//   ....[4]....
        /*00dc*/ 	.word	0x00000910


	//   ....[5]....
        /*00e0*/ 	.word	0x00000a70


	//   ....[6]....
        /*00e4*/ 	.word	0x00000c00


	//   ....[7]....
        /*00e8*/ 	.word	0x00000e40


	//   ....[8]....
        /*00ec*/ 	.word	0x00002470


	//   ....[9]....
        /*00f0*/ 	.word	0x000031c0


	//   ....[10]....
        /*00f4*/ 	.word	0x000036d0


	//   ....[11]....
        /*00f8*/ 	.word	0x00003980


	//   ....[12]....
        /*00fc*/ 	.word	0x000048b0


	//   ....[13]....
        /*0100*/ 	.word	0x00004ad0


	//----- nvinfo : EIATTR_VRC_CTA_INIT_COUNT
	.align		4
.L_43:
        /*0104*/ 	.byte	0x02, 0x4a
        /*0106*/ 	.byte	0x80
	.zero		1


	//----- nvinfo : EIATTR_SYSCALL_OFFSETS
	.align		4
        /*0108*/ 	.byte	0x04, 0x46
        /*010a*/ 	.short	(.L_45 - .L_44)


	//   ....[0]....
.L_44:
        /*010c*/ 	.word	0x00006640


	//   ....[1]....
        /*0110*/ 	.word	0x00006730


	//   ....[2]....
        /*0114*/ 	.word	0x00006e70


	//   ....[3]....
        /*0118*/ 	.word	0x00007790


	//   ....[4]....
        /*011c*/ 	.word	0x00008050


	//   ....[5]....
        /*0120*/ 	.word	0x00008910


	//----- nvinfo : EIATTR_MBARRIER_INSTR_OFFSETS
	.align		4
.L_45:
        /*0124*/ 	.byte	0x04, 0x39
        /*0126*/ 	.short	(.L_47 - .L_46)


	//   ....[0]....
.L_46:
        /*0128*/ 	.word	0x00000620
        /*012c*/ 	.word	0x000000ff
        /*0130*/ 	.word	0x00000000
        /*0134*/ 	.short	0x0100
        /*0136*/ 	.byte	0x04
	.zero		1


	//   ....[1]....
        /*0138*/ 	.word	0x00000630
        /*013c*/ 	.word	0x000000ff
        /*0140*/ 	.word	0x00000018
        /*0144*/ 	.short	0x0100
        /*0146*/ 	.byte	0x04
	.zero		1


	//   ....[2]....
        /*0148*/ 	.word	0x00000640
        /*014c*/ 	.word	0x000000ff
        /*0150*/ 	.word	0x00000008
        /*0154*/ 	.short	0x0100
        /*0156*/ 	.byte	0x04
	.zero		1


	//   ....[3]....
        /*0158*/ 	.word	0x00000650
        /*015c*/ 	.word	0x000000ff
        /*0160*/ 	.word	0x00000020
        /*0164*/ 	.short	0x0100
        /*0166*/ 	.byte	0x04
	.zero		1


	//   ....[4]....
        /*0168*/ 	.word	0x00000660
        /*016c*/ 	.word	0x000000ff
        /*0170*/ 	.word	0x00000010
        /*0174*/ 	.short	0x0100
        /*0176*/ 	.byte	0x04
	.zero		1


	//   ....[5]....
        /*0178*/ 	.word	0x00000670
        /*017c*/ 	.word	0x000000ff
        /*0180*/ 	.word	0x00000028
        /*0184*/ 	.short	0x0100
        /*0186*/ 	.byte	0x04
	.zero		1


	//   ....[6]....
        /*0188*/ 	.word	0x00000790
        /*018c*/ 	.word	0x000000ff
        /*0190*/ 	.word	0x00000030
        /*0194*/ 	.short	0x0100
        /*0196*/ 	.byte	0x04
	.zero		1


	//   ....[7]....
        /*0198*/ 	.word	0x000007a0
        /*019c*/ 	.word	0x000000ff
        /*01a0*/ 	.word	0x00000050
        /*01a4*/ 	.short	0x0100
        /*01a6*/ 	.byte	0x04
	.zero		1


	//   ....[8]....
        /*01a8*/ 	.word	0x000007b0
        /*01ac*/ 	.word	0x000000ff
        /*01b0*/ 	.word	0x00000038
        /*01b4*/ 	.short	0x0100
        /*01b6*/ 	.byte	0x04
	.zero		1


	//   ....[9]....
        /*01b8*/ 	.word	0x000007c0
        /*01bc*/ 	.word	0x000000ff
        /*01c0*/ 	.word	0x00000058
        /*01c4*/ 	.short	0x0100
        /*01c6*/ 	.byte	0x04
	.zero		1


	//   ....[10]....
        /*01c8*/ 	.word	0x000007d0
        /*01cc*/ 	.word	0x000000ff
        /*01d0*/ 	.word	0x00000040
        /*01d4*/ 	.short	0x0100
        /*01d6*/ 	.byte	0x04
	.zero		1


	//   ....[11]....
        /*01d8*/ 	.word	0x000007e0
        /*01dc*/ 	.word	0x000000ff
        /*01e0*/ 	.word	0x00000060
        /*01e4*/ 	.short	0x0100
        /*01e6*/ 	.byte	0x04
	.zero		1


	//   ....[12]....
        /*01e8*/ 	.word	0x000007f0
        /*01ec*/ 	.word	0x000000ff
        /*01f0*/ 	.word	0x00000048
        /*01f4*/ 	.short	0x0100
        /*01f6*/ 	.byte	0x04
	.zero		1


	//   ....[13]....
        /*01f8*/ 	.word	0x00000800
        /*01fc*/ 	.word	0x000000ff
        /*0200*/ 	.word	0x00000068
        /*0204*/ 	.short	0x0100
        /*0206*/ 	.byte	0x04
	.zero		1


	//   ....[14]....
        /*0208*/ 	.word	0x000008e0
        /*020c*/ 	.word	0x000000ff
        /*0210*/ 	.word	0x00000070
        /*0214*/ 	.short	0x0100
        /*0216*/ 	.byte	0x06
	.zero		1


	//   ....[15]....
        /*0218*/ 	.word	0x000008f0
        /*021c*/ 	.word	0x000000ff
        /*0220*/ 	.word	0x00000078
        /*0224*/ 	.short	0x0100
        /*0226*/ 	.byte	0x06
	.zero		1


	//   ....[16]....
        /*0228*/ 	.word	0x00000a20
        /*022c*/ 	.word	0x000000ff
        /*0230*/ 	.word	0x00000080
        /*0234*/ 	.short	0x0100
        /*0236*/ 	.byte	0x06
	.zero		1


	//   ....[17]....
        /*0238*/ 	.word	0x00000a30
        /*023c*/ 	.word	0x000000ff
        /*0240*/ 	.word	0x00000090
        /*0244*/ 	.short	0x0100
        /*0246*/ 	.byte	0x06
	.zero		1


	//   ....[18]....
        /*0248*/ 	.word	0x00000a40
        /*024c*/ 	.word	0x000000ff
        /*0250*/ 	.word	0x00000088
        /*0254*/ 	.short	0x0100
        /*0256*/ 	.byte	0x06
	.zero		1


	//   ....[19]....
        /*0258*/ 	.word	0x00000a50
        /*025c*/ 	.word	0x000000ff
        /*0260*/ 	.word	0x00000098
        /*0264*/ 	.short	0x0100
        /*0266*/ 	.byte	0x06
	.zero		1


	//   ....[20]....
        /*0268*/ 	.word	0x00000b70
        /*026c*/ 	.word	0x000000ff
        /*0270*/ 	.word	0x000000a0
        /*0274*/ 	.short	0x0100
        /*0276*/ 	.byte	0x04
	.zero		1


	//   ....[21]....
        /*0278*/ 	.word	0x00000b80
        /*027c*/ 	.word	0x000000ff
        /*0280*/ 	.word	0x000000c0
        /*0284*/ 	.short	0x0100
        /*0286*/ 	.byte	0x04
	.zero		1


	//   ....[22]....
        /*0288*/ 	.word	0x00000b90
        /*028c*/ 	.word	0x000000ff
        /*0290*/ 	.word	0x000000a8
        /*0294*/ 	.short	0x0100
        /*0296*/ 	.byte	0x04
	.zero		1


	//   ....[23]....
        /*0298*/ 	.word	0x00000ba0
        /*029c*/ 	.word	0x000000ff
        /*02a0*/ 	.word	0x000000c8
        /*02a4*/ 	.short	0x0100
        /*02a6*/ 	.byte	0x04
	.zero		1


	//   ....[24]....
        /*02a8*/ 	.word	0x00000bb0
        /*02ac*/ 	.word	0x000000ff
        /*02b0*/ 	.word	0x000000b0
        /*02b4*/ 	.short	0x0100
        /*02b6*/ 	.byte	0x04
	.zero		1


	//   ....[25]....
        /*02b8*/ 	.word	0x00000bc0
        /*02bc*/ 	.word	0x000000ff
        /*02c0*/ 	.word	0x000000d0
        /*02c4*/ 	.short	0x0100
        /*02c6*/ 	.byte	0x04
	.zero		1


	//   ....[26]....
        /*02c8*/ 	.word	0x00000bd0
        /*02cc*/ 	.word	0x000000ff
        /*02d0*/ 	.word	0x000000b8
        /*02d4*/ 	.short	0x0100
        /*02d6*/ 	.byte	0x04
	.zero		1


	//   ....[27]....
        /*02d8*/ 	.word	0x00000be0
        /*02dc*/ 	.word	0x000000ff
        /*02e0*/ 	.word	0x000000d8
        /*02e4*/ 	.short	0x0100
        /*02e6*/ 	.byte	0x04
	.zero		1


	//   ....[28]....
        /*02e8*/ 	.word	0x00000cd0
        /*02ec*/ 	.word	0x000000ff
        /*02f0*/ 	.word	0x000000e0
        /*02f4*/ 	.short	0x0100
        /*02f6*/ 	.byte	0x04
	.zero		1


	//   ....[29]....
        /*02f8*/ 	.word	0x00000ce0
        /*02fc*/ 	.word	0x000000ff
        /*0300*/ 	.word	0x000000f0
        /*0304*/ 	.short	0x0100
        /*0306*/ 	.byte	0x04
	.zero		1


	//   ....[30]....
        /*0308*/ 	.word	0x00000cf0
        /*030c*/ 	.word	0x000000ff
        /*0310*/ 	.word	0x000000e8
        /*0314*/ 	.short	0x0100
        /*0316*/ 	.byte	0x04
	.zero		1


	//   ....[31]....
        /*0318*/ 	.word	0x00000d00
        /*031c*/ 	.word	0x000000ff
        /*0320*/ 	.word	0x000000f8
        /*0324*/ 	.short	0x0100
        /*0326*/ 	.byte	0x04
	.zero		1


	//   ....[32]....
        /*0328*/ 	.word	0x00000df0
        /*032c*/ 	.word	0x000000ff
        /*0330*/ 	.word	0x00000100
        /*0334*/ 	.short	0x0100
        /*0336*/ 	.byte	0x06
	.zero		1


	//   ....[33]....
        /*0338*/ 	.word	0x00001800
        /*033c*/ 	.word	0x00000003
        /*0340*/ 	.word	0x000000f0
        /*0344*/ 	.short	0x010a
        /*0346*/ 	.byte	0xff
	.zero		1


	//   ....[34]....
        /*0348*/ 	.word	0x00001830
        /*034c*/ 	.word	0x00000003
        /*0350*/ 	.word	0x000000e0
        /*0354*/ 	.short	0x0101
        /*0356*/ 	.byte	0xff
	.zero		1


	//   ....[35]....
        /*0358*/ 	.word	0x00001930
        /*035c*/ 	.word	0x000000ff
        /*0360*/ 	.word	0x00000018
        /*0364*/ 	.short	0x010a
        /*0366*/ 	.byte	0x04
	.zero		1


	//   ....[36]....
        /*0368*/ 	.word	0x000019f0
        /*036c*/ 	.word	0x000000ff
        /*0370*/ 	.word	0x00000018
        /*0374*/ 	.short	0x010a
        /*0376*/ 	.byte	0x0d
	.zero		1


	//   ....[37]....
        /*0378*/ 	.word	0x00001b50
        /*037c*/ 	.word	0x000000ff
        /*0380*/ 	.word	0x00000018
        /*0384*/ 	.short	0x010a
        /*0386*/ 	.byte	0x04
	.zero		1


	//   ....[38]....
        /*0388*/ 	.word	0x00001ef0
        /*038c*/ 	.word	0x000000ff
        /*0390*/ 	.word	0x00000078
        /*0394*/ 	.short	0x0101
        /*0396*/ 	.byte	0x15
	.zero		1


	//   ....[39]....
        /*0398*/ 	.word	0x00001f10
        /*039c*/ 	.word	0x000000ff
        /*03a0*/ 	.word	0x00000018
        /*03a4*/ 	.short	0x010a
        /*03a6*/ 	.byte	0x04
	.zero		1


	//   ....[40]....
        /*03a8*/ 	.word	0x00001f90
        /*03ac*/ 	.word	0x000000ff
        /*03b0*/ 	.word	0x00000018
        /*03b4*/ 	.short	0x010a
        /*03b6*/ 	.byte	0x0d
	.zero		1


	//   ....[41]....
        /*03b8*/ 	.word	0x000020d0
        /*03bc*/ 	.word	0x000000ff
        /*03c0*/ 	.word	0x00000018
        /*03c4*/ 	.short	0x010a
        /*03c6*/ 	.byte	0x04
	.zero		1


	//   ....[42]....
        /*03c8*/ 	.word	0x000024a0
        /*03cc*/ 	.word	0x00000002
        /*03d0*/ 	.word	0x00000080
        /*03d4*/ 	.short	0x010a
        /*03d6*/ 	.byte	0xff
	.zero		1


	//   ....[43]....
        /*03d8*/ 	.word	0x00002560
        /*03dc*/ 	.word	0x00000002
        /*03e0*/ 	.word	0x00000000
        /*03e4*/ 	.short	0x0101
        /*03e6*/ 	.byte	0xff
	.zero		1


	//   ....[44]....
        /*03e8*/ 	.word	0x00002ac0
        /*03ec*/ 	.word	0x000000ff
        /*03f0*/ 	.word	0x00000000
        /*03f4*/ 	.short	0x010a
        /*03f6*/ 	.byte	0x04
	.zero		1


	//   ....[45]....
        /*03f8*/ 	.word	0x00002b50
        /*03fc*/ 	.word	0x000000ff
        /*0400*/ 	.word	0x00000000
        /*0404*/ 	.short	0x010a
        /*0406*/ 	.byte	0x05
	.zero		1


	//   ....[46]....
        /*0408*/ 	.word	0x00002bf0
        /*040c*/ 	.word	0x00000000
        /*0410*/ 	.word	0x00000000
        /*0414*/ 	.short	0x010a
        /*0416*/ 	.byte	0xff
	.zero		1


	//   ....[47]....
        /*0418*/ 	.word	0x00002d20
        /*041c*/ 	.word	0x00000000
        /*0420*/ 	.word	0x000000e0
        /*0424*/ 	.short	0x010a
        /*0426*/ 	.byte	0xff
	.zero		1


	//   ....[48]....
        /*0428*/ 	.word	0x00002d90
        /*042c*/ 	.word	0x00000004
        /*0430*/ 	.word	0x00000000
        /*0434*/ 	.short	0x0101
        /*0436*/ 	.byte	0xff
	.zero		1


	//   ....[49]....
        /*0438*/ 	.word	0x00002db0
        /*043c*/ 	.word	0x000000ff
        /*0440*/ 	.word	0x00000090
        /*0444*/ 	.short	0x010a
        /*0446*/ 	.byte	0x04
	.zero		1


	//   ....[50]....
        /*0448*/ 	.word	0x00002ed0
        /*044c*/ 	.word	0x00000000
        /*0450*/ 	.word	0x00000080
        /*0454*/ 	.short	0x010a
        /*0456*/ 	.byte	0xff
	.zero		1


	//   ....[51]....
        /*0458*/ 	.word	0x00002fd0
        /*045c*/ 	.word	0x00000000
        /*0460*/ 	.word	0x00000000
        /*0464*/ 	.short	0x0101
        /*0466*/ 	.byte	0xff
	.zero		1


	//   ....[52]....
        /*0468*/ 	.word	0x00003060
        /*046c*/ 	.word	0x000000ff
        /*0470*/ 	.word	0x00000090
        /*0474*/ 	.short	0x0106
        /*0476*/ 	.byte	0x04
	.zero		1


	//   ....[53]....
        /*0478*/ 	.word	0x00003080
        /*047c*/ 	.word	0x000000ff
        /*0480*/ 	.word	0x00000090
        /*0484*/ 	.short	0x010a
        /*0486*/ 	.byte	0x04
	.zero		1


	//   ....[54]....
        /*0488*/ 	.word	0x00003110
        /*048c*/ 	.word	0x000000ff
        /*0490*/ 	.word	0x00000090
        /*0494*/ 	.short	0x0106
        /*0496*/ 	.byte	0x07
	.zero		1


	//   ....[55]....
        /*0498*/ 	.word	0x00003150
        /*049c*/ 	.word	0x00000000
        /*04a0*/ 	.word	0x00000090
        /*04a4*/ 	.short	0x010a
        /*04a6*/ 	.byte	0xff
	.zero		1


	//   ....[56]....
        /*04a8*/ 	.word	0x000033b0
        /*04ac*/ 	.word	0x000000ff
        /*04b0*/ 	.word	0x00000008
        /*04b4*/ 	.short	0x010a
        /*04b6*/ 	.byte	0x05
	.zero		1


	//   ....[57]....
        /*04b8*/ 	.word	0x000033d0
        /*04bc*/ 	.word	0x000000ff
        /*04c0*/ 	.word	0x00000008
        /*04c4*/ 	.short	0x010a
        /*04c6*/ 	.byte	0x05
	.zero		1


	//   ....[58]....
        /*04c8*/ 	.word	0x00003570
        /*04cc*/ 	.word	0x000000ff
        /*04d0*/ 	.word	0x00000008
        /*04d4*/ 	.short	0x010a
        /*04d6*/ 	.byte	0x05
	.zero		1


	//   ....[59]....
        /*04d8*/ 	.word	0x00003590
        /*04dc*/ 	.word	0x000000ff
        /*04e0*/ 	.word	0x00000008
        /*04e4*/ 	.short	0x010a
        /*04e6*/ 	.byte	0x05
	.zero		1


	//   ....[60]....
        /*04e8*/ 	.word	0x00003660
        /*04ec*/ 	.word	0x000000ff
        /*04f0*/ 	.word	0x00000000
        /*04f4*/ 	.short	0x0101
        /*04f6*/ 	.byte	0x04
	.zero		1


	//   ....[61]....
        /*04f8*/ 	.word	0x00003a30
        /*04fc*/ 	.word	0x00000000
        /*0500*/ 	.word	0x00000080
        /*0504*/ 	.short	0x010a
        /*0506*/ 	.byte	0xff
	.zero		1


	//   ....[62]....
        /*0508*/ 	.word	0x00003af0
        /*050c*/ 	.word	0x00000000
        /*0510*/ 	.word	0x00000000
        /*0514*/ 	.short	0x0101
        /*0516*/ 	.byte	0xff
	.zero		1


	//   ....[63]....
        /*0518*/ 	.word	0x00003be0
        /*051c*/ 	.word	0x000000ff
        /*0520*/ 	.word	0x00000000
        /*0524*/ 	.short	0x010a
        /*0526*/ 	.byte	0x04
	.zero		1


	//   ....[64]....
        /*0528*/ 	.word	0x00003bf0
        /*052c*/ 	.word	0x000000ff
        /*0530*/ 	.word	0x000000c0
        /*0534*/ 	.short	0x010a
        /*0536*/ 	.byte	0x07
	.zero		1


	//   ....[65]....
        /*0538*/ 	.word	0x00003cb0
        /*053c*/ 	.word	0x000000ff
        /*0540*/ 	.word	0x00000000
        /*0544*/ 	.short	0x010a
        /*0546*/ 	.byte	0x05
	.zero		1


	//   ....[66]....
        /*0548*/ 	.word	0x00003e00
        /*054c*/ 	.word	0x000000ff
        /*0550*/ 	.word	0x00000000
        /*0554*/ 	.short	0x010a
        /*0556*/ 	.byte	0x07
	.zero		1


	//   ....[67]....
        /*0558*/ 	.word	0x00004570
        /*055c*/ 	.word	0x000000ff
        /*0560*/ 	.word	0x00000000
        /*0564*/ 	.short	0x010a
        /*0566*/ 	.byte	0x04
	.zero		1


	//   ....[68]....
        /*0568*/ 	.word	0x00004610
        /*056c*/ 	.word	0x000000ff
        /*0570*/ 	.word	0x00000000
        /*0574*/ 	.short	0x010a
        /*0576*/ 	.byte	0x05
	.zero		1


	//   ....[69]....
        /*0578*/ 	.word	0x000046a0
        /*057c*/ 	.word	0x000000ff
        /*0580*/ 	.word	0x00000000
        /*0584*/ 	.short	0x010a
        /*0586*/ 	.byte	0x05
	.zero		1


	//   ....[70]....
        /*0588*/ 	.word	0x00004740
        /*058c*/ 	.word	0x00000000
        /*0590*/ 	.word	0x00000000
        /*0594*/ 	.short	0x010a
        /*0596*/ 	.byte	0xff
	.zero		1


	//   ....[71]....
        /*0598*/ 	.word	0x00004780
        /*059c*/ 	.word	0x00000000
        /*05a0*/ 	.word	0x00000000
        /*05a4*/ 	.short	0x010a
        /*05a6*/ 	.byte	0xff
	.zero		1


	//   ....[72]....
        /*05a8*/ 	.word	0x00004800
        /*05ac*/ 	.word	0x000000ff
        /*05b0*/ 	.word	0x00000000
        /*05b4*/ 	.short	0x0101
        /*05b6*/ 	.byte	0x04
	.zero		1


	//   ....[73]....
        /*05b8*/ 	.word	0x00004840
        /*05bc*/ 	.word	0x000000ff
        /*05c0*/ 	.word	0x00000100
        /*05c4*/ 	.short	0x010a
        /*05c6*/ 	.byte	0x3e
	.zero		1


	//   ....[74]....
        /*05c8*/ 	.word	0x000048a0
        /*05cc*/ 	.word	0x000000ff
        /*05d0*/ 	.word	0x00000000
        /*05d4*/ 	.short	0x0101
        /*05d6*/ 	.byte	0x04
	.zero		1


	//   ....[75]....
        /*05d8*/ 	.word	0x00004d00
        /*05dc*/ 	.word	0x00000000
        /*05e0*/ 	.word	0x00000080
        /*05e4*/ 	.short	0x010a
        /*05e6*/ 	.byte	0xff
	.zero		1


	//   ....[76]....
        /*05e8*/ 	.word	0x00004dc0
        /*05ec*/ 	.word	0x00000000
        /*05f0*/ 	.word	0x00000000
        /*05f4*/ 	.short	0x0101
        /*05f6*/ 	.byte	0xff
	.zero		1


	//   ....[77]....
        /*05f8*/ 	.word	0x000050e0
        /*05fc*/ 	.word	0x000000ff
        /*0600*/ 	.word	0x00000078
        /*0604*/ 	.short	0x010a
        /*0606*/ 	.byte	0x04
	.zero		1


	//   ....[78]....
        /*0608*/ 	.word	0x000052d0
        /*060c*/ 	.word	0x000000ff
        /*0610*/ 	.word	0x00000050
        /*0614*/ 	.short	0x010a
        /*0616*/ 	.byte	0x04
	.zero		1


	//   ....[79]....
        /*0618*/ 	.word	0x000054c0
        /*061c*/ 	.word	0x000000ff
        /*0620*/ 	.word	0x00000030
        /*0624*/ 	.short	0x010b
        /*0626*/ 	.byte	0x04
	.zero		1


	//   ....[80]....
        /*0628*/ 	.word	0x000054d0
        /*062c*/ 	.word	0x000000ff
        /*0630*/ 	.word	0x00000000
        /*0634*/ 	.short	0x0101
        /*0636*/ 	.byte	0x05
	.zero		1


	//   ....[81]....
        /*0638*/ 	.word	0x000054f0
        /*063c*/ 	.word	0x000000ff
        /*0640*/ 	.word	0x00000058
        /*0644*/ 	.short	0x010a
        /*0646*/ 	.byte	0x04
	.zero		1


	//   ....[82]....
        /*0648*/ 	.word	0x000056b0
        /*064c*/ 	.word	0x000000ff
        /*0650*/ 	.word	0x00000038
        /*0654*/ 	.short	0x010b
        /*0656*/ 	.byte	0x04
	.zero		1


	//   ....[83]....
        /*0658*/ 	.word	0x000056c0
        /*065c*/ 	.word	0x000000ff
        /*0660*/ 	.word	0x00000000
        /*0664*/ 	.short	0x0101
        /*0666*/ 	.byte	0x05
	.zero		1


	//   ....[84]....
        /*0668*/ 	.word	0x000056d0
        /*066c*/ 	.word	0x000000ff
        /*0670*/ 	.word	0x00000060
        /*0674*/ 	.short	0x010a
        /*0676*/ 	.byte	0x04
	.zero		1


	//   ....[85]....
        /*0678*/ 	.word	0x00005900
        /*067c*/ 	.word	0x000000ff
        /*0680*/ 	.word	0x00000040
        /*0684*/ 	.short	0x010b
        /*0686*/ 	.byte	0x04
	.zero		1


	//   ....[86]....
        /*0688*/ 	.word	0x00005970
        /*068c*/ 	.word	0x000000ff
        /*0690*/ 	.word	0x00000000
        /*0694*/ 	.short	0x0101
        /*0696*/ 	.byte	0x05
	.zero		1


	//   ....[87]....
        /*0698*/ 	.word	0x000059b0
        /*069c*/ 	.word	0x000000ff
        /*06a0*/ 	.word	0x00000068
        /*06a4*/ 	.short	0x010a
        /*06a6*/ 	.byte	0x04
	.zero		1


	//   ....[88]....
        /*06a8*/ 	.word	0x00005be0
        /*06ac*/ 	.word	0x000000ff
        /*06b0*/ 	.word	0x00000048
        /*06b4*/ 	.short	0x010b
        /*06b6*/ 	.byte	0x04
	.zero		1


	//   ....[89]....
        /*06b8*/ 	.word	0x00005c00
        /*06bc*/ 	.word	0x000000ff
        /*06c0*/ 	.word	0x00000000
        /*06c4*/ 	.short	0x0101
        /*06c6*/ 	.byte	0x0d
	.zero		1


	//   ....[90]....
        /*06c8*/ 	.word	0x00005c30
        /*06cc*/ 	.word	0x000000ff
        /*06d0*/ 	.word	0x00000050
        /*06d4*/ 	.short	0x010a
        /*06d6*/ 	.byte	0x04
	.zero		1


	//   ....[91]....
        /*06d8*/ 	.word	0x00005c50
        /*06dc*/ 	.word	0x000000ff
        /*06e0*/ 	.word	0x00000058
        /*06e4*/ 	.short	0x010a
        /*06e6*/ 	.byte	0x04
	.zero		1


	//   ....[92]....
        /*06e8*/ 	.word	0x00005c70
        /*06ec*/ 	.word	0x000000ff
        /*06f0*/ 	.word	0x00000060
        /*06f4*/ 	.short	0x010a
        /*06f6*/ 	.byte	0x04
	.zero		1


	//   ....[93]....
        /*06f8*/ 	.word	0x00005cb0
        /*06fc*/ 	.word	0x00000000
        /*0700*/ 	.word	0x00000068
        /*0704*/ 	.short	0x010a
        /*0706*/ 	.byte	0xff
	.zero		1


	//   ....[94]....
        /*0708*/ 	.word	0x00006000
        /*070c*/ 	.word	0x00000000
        /*0710*/ 	.word	0x00000080
        /*0714*/ 	.short	0x010a
        /*0716*/ 	.byte	0xff
	.zero		1


	//   ....[95]....
        /*0718*/ 	.word	0x00006110
        /*071c*/ 	.word	0x00000000
        /*0720*/ 	.word	0x00000000
        /*0724*/ 	.short	0x0101
        /*0726*/ 	.byte	0xff
	.zero		1


	//   ....[96]....
        /*0728*/ 	.word	0x00006b30
        /*072c*/ 	.word	0x000000ff
        /*0730*/ 	.word	0x00000030
        /*0734*/ 	.short	0x010a
        /*0736*/ 	.byte	0x24
	.zero		1


	//   ....[97]....
        /*0738*/ 	.word	0x00006b70
        /*073c*/ 	.word	0x0000004a
        /*0740*/ 	.word	0x000000a0
        /*0744*/ 	.short	0x010a
        /*0746*/ 	.byte	0xff
	.zero		1


	//   ....[98]....
        /*0748*/ 	.word	0x00006c80
        /*074c*/ 	.word	0x000000ff
        /*0750*/ 	.word	0x00000030
        /*0754*/ 	.short	0x010a
        /*0756*/ 	.byte	0x24
	.zero		1


	//   ....[99]....
        /*0758*/ 	.word	0x00006d50
        /*075c*/ 	.word	0x0000004a
        /*0760*/ 	.word	0x000000a0
        /*0764*/ 	.short	0x010a
        /*0766*/ 	.byte	0xff
	.zero		1


	//   ....[100]....
        /*0768*/ 	.word	0x00007500
        /*076c*/ 	.word	0x00000000
        /*0770*/ 	.word	0x00000000
        /*0774*/ 	.short	0x0101
        /*0776*/ 	.byte	0xff
	.zero		1


	//   ....[101]....
        /*0778*/ 	.word	0x00007510
        /*077c*/ 	.word	0x00000003
        /*0780*/ 	.word	0x00000030
        /*0784*/ 	.short	0x010a
        /*0786*/ 	.byte	0xff
	.zero		1


	//   ....[102]....
        /*0788*/ 	.word	0x000075d0
        /*078c*/ 	.word	0x00000003
        /*0790*/ 	.word	0x00000030
        /*0794*/ 	.short	0x010a
        /*0796*/ 	.byte	0xff
	.zero		1


	//   ....[103]....
        /*0798*/ 	.word	0x00007dc0
        /*079c*/ 	.word	0x00000052
        /*07a0*/ 	.word	0x00000000
        /*07a4*/ 	.short	0x0101
        /*07a6*/ 	.byte	0xff
	.zero		1


	//   ....[104]....
        /*07a8*/ 	.word	0x00007de0
        /*07ac*/ 	.word	0x00000053
        /*07b0*/ 	.word	0x00000030
        /*07b4*/ 	.short	0x010a
        /*07b6*/ 	.byte	0xff
	.zero		1


	//   ....[105]....
        /*07b8*/ 	.word	0x00007e90
        /*07bc*/ 	.word	0x00000053
        /*07c0*/ 	.word	0x00000030
        /*07c4*/ 	.short	0x010a
        /*07c6*/ 	.byte	0xff
	.zero		1


	//   ....[106]....
        /*07c8*/ 	.word	0x00008680
        /*07cc*/ 	.word	0x00000052
        /*07d0*/ 	.word	0x00000000
        /*07d4*/ 	.short	0x0101
        /*07d6*/ 	.byte	0xff
	.zero		1


	//   ....[107]....
        /*07d8*/ 	.word	0x000086a0
        /*07dc*/ 	.word	0x00000058
        /*07e0*/ 	.word	0x00000030
        /*07e4*/ 	.short	0x010a
        /*07e6*/ 	.byte	0xff
	.zero		1


	//   ....[108]....
        /*07e8*/ 	.word	0x00008750
        /*07ec*/ 	.word	0x00000058
        /*07f0*/ 	.word	0x00000030
        /*07f4*/ 	.short	0x010a
        /*07f6*/ 	.byte	0xff
	.zero		1


	//   ....[109]....
        /*07f8*/ 	.word	0x00008a00
        /*07fc*/ 	.word	0x0000004a
        /*0800*/ 	.word	0x00000000
        /*0804*/ 	.short	0x0101
        /*0806*/ 	.byte	0xff
	.zero		1


	//   ....[110]....
        /*0808*/ 	.word	0x00008f90
        /*080c*/ 	.word	0x00000002
        /*0810*/ 	.word	0x00000000
        /*0814*/ 	.short	0x0101
        /*0816*/ 	.byte	0xff
	.zero		1


	//   ....[111]....
        /*0818*/ 	.word	0x00009200
        /*081c*/ 	.word	0x000000ff
        /*0820*/ 	.word	0x00000000
        /*0824*/ 	.short	0x0101
        /*0826*/ 	.byte	0x04
	.zero		1


	//   ....[112]....
        /*0828*/ 	.word	0x00009220
        /*082c*/ 	.word	0x00000003
        /*0830*/ 	.word	0x000000f0
        /*0834*/ 	.short	0x010a
        /*0836*/ 	.byte	0xff
	.zero		1


	//   ....[113]....
        /*0838*/ 	.word	0x00009280
        /*083c*/ 	.word	0x00000002
        /*0840*/ 	.word	0x00000018
        /*0844*/ 	.short	0x010a
        /*0846*/ 	.byte	0xff
	.zero		1


	//   ....[114]....
        /*0848*/ 	.word	0x000092e0
        /*084c*/ 	.word	0x00000002
        /*0850*/ 	.word	0x00000018
        /*0854*/ 	.short	0x010a
        /*0856*/ 	.byte	0xff
	.zero		1


	//   ....[115]....
        /*0858*/ 	.word	0x00009330
        /*085c*/ 	.word	0x00000002
        /*0860*/ 	.word	0x00000080
        /*0864*/ 	.short	0x010a
        /*0866*/ 	.byte	0xff
	.zero		1


	//   ....[116]....
        /*0868*/ 	.word	0x00009390
        /*086c*/ 	.word	0x00000000
        /*0870*/ 	.word	0x00000000
        /*0874*/ 	.short	0x010a
        /*0876*/ 	.byte	0xff
	.zero		1


	//   ....[117]....
        /*0878*/ 	.word	0x000093f0
        /*087c*/ 	.word	0x00000000
        /*0880*/ 	.word	0x00000000
        /*0884*/ 	.short	0x010a
        /*0886*/ 	.byte	0xff
	.zero		1


	//   ....[118]....
        /*0888*/ 	.word	0x00009440
        /*088c*/ 	.word	0x00000000
        /*0890*/ 	.word	0x000000e0
        /*0894*/ 	.short	0x010a
        /*0896*/ 	.byte	0xff
	.zero		1


	//   ....[119]....
        /*0898*/ 	.word	0x000094a0
        /*089c*/ 	.word	0x00000000
        /*08a0*/ 	.word	0x00000090
        /*08a4*/ 	.short	0x010a
        /*08a6*/ 	.byte	0xff
	.zero		1


	//   ....[120]....
        /*08a8*/ 	.word	0x000094f0
        /*08ac*/ 	.word	0x00000000
        /*08b0*/ 	.word	0x00000080
        /*08b4*/ 	.short	0x010a
        /*08b6*/ 	.byte	0xff
	.zero		1


	//   ....[121]....
        /*08b8*/ 	.word	0x00009550
        /*08bc*/ 	.word	0x00000000
        /*08c0*/ 	.word	0x00000090
        /*08c4*/ 	.short	0x010a
        /*08c6*/ 	.byte	0xff
	.zero		1


	//   ....[122]....
        /*08c8*/ 	.word	0x000095b0
        /*08cc*/ 	.word	0x00000004
        /*08d0*/ 	.word	0x00000008
        /*08d4*/ 	.short	0x010a
        /*08d6*/ 	.byte	0xff
	.zero		1


	//   ....[123]....
        /*08d8*/ 	.word	0x00009690
        /*08dc*/ 	.word	0x00000002
        /*08e0*/ 	.word	0x00000008
        /*08e4*/ 	.short	0x010a
        /*08e6*/ 	.byte	0xff
	.zero		1


	//   ....[124]....
        /*08e8*/ 	.word	0x000096e0
        /*08ec*/ 	.word	0x00000000
        /*08f0*/ 	.word	0x00000080
        /*08f4*/ 	.short	0x010a
        /*08f6*/ 	.byte	0xff
	.zero		1


	//   ....[125]....
        /*08f8*/ 	.word	0x00009750
        /*08fc*/ 	.word	0x00000000
        /*0900*/ 	.word	0x000000c0
        /*0904*/ 	.short	0x010a
        /*0906*/ 	.byte	0xff
	.zero		1


	//   ....[126]....
        /*0908*/ 	.word	0x000097b0
        /*090c*/ 	.word	0x00000000
        /*0910*/ 	.word	0x00000000
        /*0914*/ 	.short	0x010a
        /*0916*/ 	.byte	0xff
	.zero		1


	//   ....[127]....
        /*0918*/ 	.word	0x00009810
        /*091c*/ 	.word	0x00000000
        /*0920*/ 	.word	0x00000000
        /*0924*/ 	.short	0x010a
        /*0926*/ 	.byte	0xff
	.zero		1


	//   ....[128]....
        /*0928*/ 	.word	0x00009870
        /*092c*/ 	.word	0x00000000
        /*0930*/ 	.word	0x00000000
        /*0934*/ 	.short	0x010a
        /*0936*/ 	.byte	0xff
	.zero		1


	//   ....[129]....
        /*0938*/ 	.word	0x000098d0
        /*093c*/ 	.word	0x00000000
        /*0940*/ 	.word	0x00000000
        /*0944*/ 	.short	0x010a
        /*0946*/ 	.byte	0xff
	.zero		1


	//   ....[130]....
        /*0948*/ 	.word	0x00009930
        /*094c*/ 	.word	0x00000000
        /*0950*/ 	.word	0x00000100
        /*0954*/ 	.short	0x010a
        /*0956*/ 	.byte	0xff
	.zero		1


	//   ....[131]....
        /*0958*/ 	.word	0x00009980
        /*095c*/ 	.word	0x00000000
        /*0960*/ 	.word	0x00000080
        /*0964*/ 	.short	0x010a
        /*0966*/ 	.byte	0xff
	.zero		1


	//   ....[132]....
        /*0968*/ 	.word	0x000099e0
        /*096c*/ 	.word	0x00000000
        /*0970*/ 	.word	0x00000078
        /*0974*/ 	.short	0x010a
        /*0976*/ 	.byte	0xff
	.zero		1


	//   ....[133]....
        /*0978*/ 	.word	0x00009a40
        /*097c*/ 	.word	0x00000003
        /*0980*/ 	.word	0x00000050
        /*0984*/ 	.short	0x010a
        /*0986*/ 	.byte	0xff
	.zero		1


	//   ....[134]....
        /*0988*/ 	.word	0x00009aa0
        /*098c*/ 	.word	0x00000003
        /*0990*/ 	.word	0x00000058
        /*0994*/ 	.short	0x010a
        /*0996*/ 	.byte	0xff
	.zero		1


	//   ....[135]....
        /*0998*/ 	.word	0x00009b00
        /*099c*/ 	.word	0x00000003
        /*09a0*/ 	.word	0x00000060
        /*09a4*/ 	.short	0x010a
        /*09a6*/ 	.byte	0xff
	.zero		1


	//   ....[136]....
        /*09a8*/ 	.word	0x00009b60
        /*09ac*/ 	.word	0x00000003
        /*09b0*/ 	.word	0x00000068
        /*09b4*/ 	.short	0x010a
        /*09b6*/ 	.byte	0xff
	.zero		1


	//   ....[137]....
        /*09b8*/ 	.word	0x00009bc0
        /*09bc*/ 	.word	0x00000000
        /*09c0*/ 	.word	0x00000050
        /*09c4*/ 	.short	0x010a
        /*09c6*/ 	.byte	0xff
	.zero		1


	//   ....[138]....
        /*09c8*/ 	.word	0x00009c20
        /*09cc*/ 	.word	0x00000000
        /*09d0*/ 	.word	0x00000058
        /*09d4*/ 	.short	0x010a
        /*09d6*/ 	.byte	0xff
	.zero		1


	//   ....[139]....
        /*09d8*/ 	.word	0x00009c80
        /*09dc*/ 	.word	0x00000000
        /*09e0*/ 	.word	0x00000060
        /*09e4*/ 	.short	0x010a
        /*09e6*/ 	.byte	0xff
	.zero		1


	//   ....[140]....
        /*09e8*/ 	.word	0x00009cd0
        /*09ec*/ 	.word	0x00000000
        /*09f0*/ 	.word	0x00000080
        /*09f4*/ 	.short	0x010a
        /*09f6*/ 	.byte	0xff
	.zero		1


	//   ....[141]....
        /*09f8*/ 	.word	0x00009d30
        /*09fc*/ 	.word	0x00000000
        /*0a00*/ 	.word	0x00000030
        /*0a04*/ 	.short	0x010a
        /*0a06*/ 	.byte	0xff
	.zero		1


	//   ....[142]....
        /*0a08*/ 	.word	0x00009d80
        /*0a0c*/ 	.word	0x0000004a
        /*0a10*/ 	.word	0x000000a0
        /*0a14*/ 	.short	0x010a
        /*0a16*/ 	.byte	0xff
	.zero		1


	//   ....[143]....
        /*0a18*/ 	.word	0x00009dd0
        /*0a1c*/ 	.word	0x00000003
        /*0a20*/ 	.word	0x00000030
        /*0a24*/ 	.short	0x010a
        /*0a26*/ 	.byte	0xff
	.zero		1


	//   ....[144]....
        /*0a28*/ 	.word	0x00009e20
        /*0a2c*/ 	.word	0x00000053
        /*0a30*/ 	.word	0x00000030
        /*0a34*/ 	.short	0x010a
        /*0a36*/ 	.byte	0xff
	.zero		1


	//   ....[145]....
        /*0a38*/ 	.word	0x00009e70
        /*0a3c*/ 	.word	0x00000058
        /*0a40*/ 	.word	0x00000030
        /*0a44*/ 	.short	0x010a
        /*0a46*/ 	.byte	0xff
	.zero		1


	//----- nvinfo : EIATTR_NUM_MBARRIERS
	.align		4
.L_47:
        /*0a48*/ 	.byte	0x03, 0x38
        /*0a4a*/ 	.short	0x0021


	//----- nvinfo : EIATTR_EXIT_INSTR_OFFSETS
	.align		4
        /*0a4c*/ 	.byte	0x04, 0x1c
        /*0a4e*/ 	.short	(.L_49 - .L_48)


	//   ....[0]....
.L_48:
        /*0a50*/ 	.word	0x00002c20


	//   ....[1]....
        /*0a54*/ 	.word	0x00003120


	//   ....[2]....
        /*0a58*/ 	.word	0x00003180


	//   ....[3]....
        /*0a5c*/ 	.word	0x00004ae0


	//   ....[4]....
        /*0a60*/ 	.word	0x00005ce0


	//   ....[5]....
        /*0a64*/ 	.word	0x00005d20


	//   ....[6]....
        /*0a68*/ 	.word	0x000090f0


	//   ....[7]....
        /*0a6c*/ 	.word	0x00009170


	//   ....[8]....
        /*0a70*/ 	.word	0x000091a0


	//   ....[9]....
        /*0a74*/ 	.word	0x00009210


	//----- nvinfo : EIATTR_MAX_THREADS
	.align		4
.L_49:
        /*0a78*/ 	.byte	0x04, 0x05
        /*0a7a*/ 	.short	(.L_51 - .L_50)
.L_50:
        /*0a7c*/ 	.word	0x00000100
        /*0a80*/ 	.word	0x00000001
        /*0a84*/ 	.word	0x00000001


	//----- nvinfo : EIATTR_CRS_STACK_SIZE
	.align		4
.L_51:
        /*0a88*/ 	.byte	0x04, 0x1e
        /*0a8a*/ 	.short	(.L_53 - .L_52)
.L_52:
        /*0a8c*/ 	.word	0x00000000


	//----- nvinfo : EIATTR_CBANK_PARAM_SIZE
	.align		4
.L_53:
        /*0a90*/ 	.byte	0x03, 0x19
        /*0a92*/ 	.short	0x0800


	//----- nvinfo : EIATTR_PARAM_CBANK
	.align		4
        /*0a94*/ 	.byte	0x04, 0x0a
        /*0a96*/ 	.short	(.L_55 - .L_54)
	.align		4
.L_54:
        /*0a98*/ 	.word	index@(.nv.constant0._ZN7cutlass13device_kernelINS_4gemm6kernel13GemmUniversalIN4cute5tupleIJiiiiEEENS1_10collective13CollectiveMmaINS1_35MainloopSm100TmaUmmaWarpSpecializedILi3ELi2ELi4ENS5_IJNS4_1CILi2EEENSA_ILi1EEESC_EEEEENS5_IJNSA_ILi128EEESF_NSA_ILi256EEEEEENS_6half_tENS5_IJlSC_lEEESI_SJ_NS4_8TiledMMAINS4_8MMA_AtomIJNS4_26SM100_MMA_F16BF16_2x1SM_SSISI_SI_fLi128ELi128ELNS4_4UMMA5MajorE0ELSO_0ELNSN_7ScaleInE0ELSP_0EEEEEENS4_6LayoutINS5_IJSC_SC_SC_EEENS5_IJNSA_ILi0EEESU_SU_EEEEENS5_IJNS4_10UnderscoreESX_SX_EEEEENS4_18SM100_TMA_2SM_LOADENS4_14ComposedLayoutINS4_7SwizzleILi3ELi4ELi3EEENS4_18smem_ptr_flag_bitsILi16EEENSS_INS5_IJNSA_ILi8EEENSA_ILi64EEEEEENS5_IJS17_SC_EEEEEEEvNS4_8identityES10_S1B_vS1C_EENS_8epilogue10collective18CollectiveEpilogueINS1E_23Sm100TmaWarpSpecializedILi4ELi2ELi16ELb1ELb0EEEJNS5_IJS17_SF_SG_EEENS5_IJNSS_IS17_SC_EENSS_INS5_IJNSA_ILi16EEESB_EEENS5_IJSC_S17_EEEEEEEESI_SJ_SI_SJ_NS1E_6fusion15FusionCallbacksIS1I_NS1Q_17LinearCombinationISI_fSI_fLNS_15FloatRoundStyleE2EEES1J_S1P_JEEENS4_5SM1004TMEM4LOAD26SM100_TMEM_LOAD_32dp32b16xENS4_13SM90_TMA_LOADENS11_INS12_ILi1ELi4ELi3EEES15_NSS_INS5_IJS16_S1L_EEENS5_IJS1L_SC_EEEEEEENS4_39AutoVectorizingCopyWithAssumedAlignmentILi128EEENS4_14SM90_TMA_STOREES25_S27_S27_EEEvvEEEEvNT_6ParamsE)
        /*0a9c*/ 	.short	0x0380
        /*0a9e*/ 	.short	0x0800


	//----- nvinfo : EIATTR_SW_WAR
	.align		4
.L_55:
        /*0aa0*/ 	.byte	0x04, 0x36
        /*0aa2*/ 	.short	(.L_57 - .L_56)
.L_56:
        /*0aa4*/ 	.word	0x00000008
.L_57:


//--------------------- .nv.callgraph             --------------------------
	.section	.nv.callgraph,"",@"SHT_CUDA_CALLGRAPH"
	.align	4
	.sectionentsize	8
	.align		4
        /*0000*/ 	.word	0x00000000
	.align		4
        /*0004*/ 	.word	0xffffffff
	.align		4
        /*0008*/ 	.word	index@(_ZN7cutlass13device_kernelINS_4gemm6kernel13GemmUniversalIN4cute5tupleIJiiiiEEENS1_10collective13CollectiveMmaINS1_35MainloopSm100TmaUmmaWarpSpecializedILi3ELi2ELi4ENS5_IJNS4_1CILi2EEENSA_ILi1EEESC_EEEEENS5_IJNSA_ILi128EEESF_NSA_ILi256EEEEEENS_6half_tENS5_IJlSC_lEEESI_SJ_NS4_8TiledMMAINS4_8MMA_AtomIJNS4_26SM100_MMA_F16BF16_2x1SM_SSISI_SI_fLi128ELi128ELNS4_4UMMA5MajorE0ELSO_0ELNSN_7ScaleInE0ELSP_0EEEEEENS4_6LayoutINS5_IJSC_SC_SC_EEENS5_IJNSA_ILi0EEESU_SU_EEEEENS5_IJNS4_10UnderscoreESX_SX_EEEEENS4_18SM100_TMA_2SM_LOADENS4_14ComposedLayoutINS4_7SwizzleILi3ELi4ELi3EEENS4_18smem_ptr_flag_bitsILi16EEENSS_INS5_IJNSA_ILi8EEENSA_ILi64EEEEEENS5_IJS17_SC_EEEEEEEvNS4_8identityES10_S1B_vS1C_EENS_8epilogue10collective18CollectiveEpilogueINS1E_23Sm100TmaWarpSpecializedILi4ELi2ELi16ELb1ELb0EEEJNS5_IJS17_SF_SG_EEENS5_IJNSS_IS17_SC_EENSS_INS5_IJNSA_ILi16EEESB_EEENS5_IJSC_S17_EEEEEEEESI_SJ_SI_SJ_NS1E_6fusion15FusionCallbacksIS1I_NS1Q_17LinearCombinationISI_fSI_fLNS_15FloatRoundStyleE2EEES1J_S1P_JEEENS4_5SM1004TMEM4LOAD26SM100_TMEM_LOAD_32dp32b16xENS4_13SM90_TMA_LOADENS11_INS12_ILi1ELi4ELi3EEES15_NSS_INS5_IJS16_S1L_EEENS5_IJS1L_SC_EEEEEEENS4_39AutoVectorizingCopyWithAssumedAlignmentILi128EEENS4_14SM90_TMA_STOREES25_S27_S27_EEEvvEEEEvNT_6ParamsE)
	.align		4
        /*000c*/ 	.word	index@(__assertfail)
	.align		4
        /*0010*/ 	.word	0x00000000
	.align		4
        /*0014*/ 	.word	0xfffffffe
	.align		4
        /*0018*/ 	.word	0x00000000
	.align		4
        /*001c*/ 	.word	0xfffffffd
	.align		4
        /*0020*/ 	.word	0x00000000
	.align		4
        /*0024*/ 	.word	0xfffffffc


//--------------------- .nv.constant4             --------------------------
	.section	.nv.constant4,"a",@progbits
	.align	8
	.align		8
.nv.constant4:
        /*0000*/ 	.dword	__assertfail
	.align		8
        /*0008*/ 	.dword	__unnamed_1
	.align		8
        /*0010*/ 	.dword	__unnamed_2
	.align		8
        /*0018*/ 	.dword	_ZN40_INTERNAL_7b9318d7_4_k_cu_ba5fba02_171194cuda3std3__45__cpo5beginE
	.align		8
        /*0020*/ 	.dword	_ZN40_INTERNAL_7b9318d7_4_k_cu_ba5fba02_171194cuda3std3__45__cpo3endE
	.align		8
        /*0028*/ 	.dword	_ZN40_INTERNAL_7b9318d7_4_k_cu_ba5fba02_171194cuda3std3__45__cpo6cbeginE
	.align		8
        /*0030*/ 	.dword	_ZN40_INTERNAL_7b9318d7_4_k_cu_ba5fba02_171194cuda3std3__45__cpo4cendE
	.align		8
        /*0038*/ 	.dword	_ZN40_INTERNAL_7b9318d7_4_k_cu_ba5fba02_171194cuda3std3__442_GLOBAL__N__7b9318d7_4_k_cu_ba5fba02_171196ignoreE
	.align		8
        /*0040*/ 	.dword	_ZN40_INTERNAL_7b9318d7_4_k_cu_ba5fba02_171194cuda3std3__419piecewise_constructE
	.align		8
        /*0048*/ 	.dword	_ZN40_INTERNAL_7b9318d7_4_k_cu_ba5fba02_171194cuda3std3__48in_placeE
	.align		8
        /*0050*/ 	.dword	_ZN40_INTERNAL_7b9318d7_4_k_cu_ba5fba02_171194cuda3std6ranges3__45__cpo4swapE
	.align		8
        /*0058*/ 	.dword	_ZN40_INTERNAL_7b9318d7_4_k_cu_ba5fba02_171194cuda3std6ranges3__45__cpo9iter_moveE
	.align		8
        /*0060*/ 	.dword	_ZN40_INTERNAL_7b9318d7_4_k_cu_ba5fba02_171194cute7productE
	.align		8
        /*0068*/ 	.dword	_ZN40_INTERNAL_7b9318d7_4_k_cu_ba5fba02_171194cute1_E
	.align		8
        /*0070*/ 	.dword	$str$25
	.align		8
        /*0078*/ 	.dword	$str$26
	.align		8
        /*0080*/ 	.dword	$str$27
	.align		8
        /*0088*/ 	.dword	$str$28


//--------------------- .text._ZN7cutlass13device_kernelINS_4gemm6kernel13GemmUniversalIN4cute5tupleIJiiiiEEENS1_10collective13CollectiveMmaINS1_35MainloopSm100TmaUmmaWarpSpecializedILi3ELi2ELi4ENS5_IJNS4_1CILi2EEENSA_ILi1EEESC_EEEEENS5_IJNSA_ILi128EEESF_NSA_ILi256EEEEEENS_6half_tENS5_IJlSC_lEEESI_SJ_NS4_8TiledMMAINS4_8MMA_AtomIJNS4_26SM100_MMA_F16BF16_2x1SM_SSISI_SI_fLi128ELi128ELNS4_4UMMA5MajorE0ELSO_0ELNSN_7ScaleInE0ELSP_0EEEEEENS4_6LayoutINS5_IJSC_SC_SC_EEENS5_IJNSA_ILi0EEESU_SU_EEEEENS5_IJNS4_10UnderscoreESX_SX_EEEEENS4_18SM100_TMA_2SM_LOADENS4_14ComposedLayoutINS4_7SwizzleILi3ELi4ELi3EEENS4_18smem_ptr_flag_bitsILi16EEENSS_INS5_IJNSA_ILi8EEENSA_ILi64EEEEEENS5_IJS17_SC_EEEEEEEvNS4_8identityES10_S1B_vS1C_EENS_8epilogue10collective18CollectiveEpilogueINS1E_23Sm100TmaWarpSpecializedILi4ELi2ELi16ELb1ELb0EEEJNS5_IJS17_SF_SG_EEENS5_IJNSS_IS17_SC_EENSS_INS5_IJNSA_ILi16EEESB_EEENS5_IJSC_S17_EEEEEEEESI_SJ_SI_SJ_NS1E_6fusion15FusionCallbacksIS1I_NS1Q_17LinearCombinationISI_fSI_fLNS_15FloatRoundStyleE2EEES1J_S1P_JEEENS4_5SM1004TMEM4LOAD26SM100_TMEM_LOAD_32dp32b16xENS4_13SM90_TMA_LOADENS11_INS12_ILi1ELi4ELi3EEES15_NSS_INS5_IJS16_S1L_EEENS5_IJS1L_SC_EEEEEEENS4_39AutoVectorizingCopyWithAssumedAlignmentILi128EEENS4_14SM90_TMA_STOREES25_S27_S27_EEEvvEEEEvNT_6ParamsE --------------------------
	.section	.text._ZN7cutlass13device_kernelINS_4gemm6kernel13GemmUniversalIN4cute5tupleIJiiiiEEENS1_10collective13CollectiveMmaINS1_35MainloopSm100TmaUmmaWarpSpecializedILi3ELi2ELi4ENS5_IJNS4_1CILi2EEENSA_ILi1EEESC_EEEEENS5_IJNSA_ILi128EEESF_NSA_ILi256EEEEEENS_6half_tENS5_IJlSC_lEEESI_SJ_NS4_8TiledMMAINS4_8MMA_AtomIJNS4_26SM100_MMA_F16BF16_2x1SM_SSISI_SI_fLi128ELi128ELNS4_4UMMA5MajorE0ELSO_0ELNSN_7ScaleInE0ELSP_0EEEEEENS4_6LayoutINS5_IJSC_SC_SC_EEENS5_IJNSA_ILi0EEESU_SU_EEEEENS5_IJNS4_10UnderscoreESX_SX_EEEEENS4_18SM100_TMA_2SM_LOADENS4_14ComposedLayoutINS4_7SwizzleILi3ELi4ELi3EEENS4_18smem_ptr_flag_bitsILi16EEENSS_INS5_IJNSA_ILi8EEENSA_ILi64EEEEEENS5_IJS17_SC_EEEEEEEvNS4_8identityES10_S1B_vS1C_EENS_8epilogue10collective18CollectiveEpilogueINS1E_23Sm100TmaWarpSpecializedILi4ELi2ELi16ELb1ELb0EEEJNS5_IJS17_SF_SG_EEENS5_IJNSS_IS17_SC_EENSS_INS5_IJNSA_ILi16EEESB_EEENS5_IJSC_S17_EEEEEEEESI_SJ_SI_SJ_NS1E_6fusion15FusionCallbacksIS1I_NS1Q_17LinearCombinationISI_fSI_fLNS_15FloatRoundStyleE2EEES1J_S1P_JEEENS4_5SM1004TMEM4LOAD26SM100_TMEM_LOAD_32dp32b16xENS4_13SM90_TMA_LOADENS11_INS12_ILi1ELi4ELi3EEES15_NSS_INS5_IJS16_S1L_EEENS5_IJS1L_SC_EEEEEEENS4_39AutoVectorizingCopyWithAssumedAlignmentILi128EEENS4_14SM90_TMA_STOREES25_S27_S27_EEEvvEEEEvNT_6ParamsE,"ax",@progbits
	.align	128
.text._ZN7cutlass13device_kernelINS_4gemm6kernel13GemmUniversalIN4cute5tupleIJiiiiEEENS1_10collective13CollectiveMmaINS1_35MainloopSm100TmaUmmaWarpSpecializedILi3ELi2ELi4ENS5_IJNS4_1CILi2EEENSA_ILi1EEESC_EEEEENS5_IJNSA_ILi128EEESF_NSA_ILi256EEEEEENS_6half_tENS5_IJlSC_lEEESI_SJ_NS4_8TiledMMAINS4_8MMA_AtomIJNS4_26SM100_MMA_F16BF16_2x1SM_SSISI_SI_fLi128ELi128ELNS4_4UMMA5MajorE0ELSO_0ELNSN_7ScaleInE0ELSP_0EEEEEENS4_6LayoutINS5_IJSC_SC_SC_EEENS5_IJNSA_ILi0EEESU_SU_EEEEENS5_IJNS4_10UnderscoreESX_SX_EEEEENS4_18SM100_TMA_2SM_LOADENS4_14ComposedLayoutINS4_7SwizzleILi3ELi4ELi3EEENS4_18smem_ptr_flag_bitsILi16EEENSS_INS5_IJNSA_ILi8EEENSA_ILi64EEEEEENS5_IJS17_SC_EEEEEEEvNS4_8identityES10_S1B_vS1C_EENS_8epilogue10collective18CollectiveEpilogueINS1E_23Sm100TmaWarpSpecializedILi4ELi2ELi16ELb1ELb0EEEJNS5_IJS17_SF_SG_EEENS5_IJNSS_IS17_SC_EENSS_INS5_IJNSA_ILi16EEESB_EEENS5_IJSC_S17_EEEEEEEESI_SJ_SI_SJ_NS1E_6fusion15FusionCallbacksIS1I_NS1Q_17LinearCombinationISI_fSI_fLNS_15FloatRoundStyleE2EEES1J_S1P_JEEENS4_5SM1004TMEM4LOAD26SM100_TMEM_LOAD_32dp32b16xENS4_13SM90_TMA_LOADENS11_INS12_ILi1ELi4ELi3EEES15_NSS_INS5_IJS16_S1L_EEENS5_IJS1L_SC_EEEEEEENS4_39AutoVectorizingCopyWithAssumedAlignmentILi128EEENS4_14SM90_TMA_STOREES25_S27_S27_EEEvvEEEEvNT_6ParamsE:
        .type           _ZN7cutlass13device_kernelINS_4gemm6kernel13GemmUniversalIN4cute5tupleIJiiiiEEENS1_10collective13CollectiveMmaINS1_35MainloopSm100TmaUmmaWarpSpecializedILi3ELi2ELi4ENS5_IJNS4_1CILi2EEENSA_ILi1EEESC_EEEEENS5_IJNSA_ILi128EEESF_NSA_ILi256EEEEEENS_6half_tENS5_IJlSC_lEEESI_SJ_NS4_8TiledMMAINS4_8MMA_AtomIJNS4_26SM100_MMA_F16BF16_2x1SM_SSISI_SI_fLi128ELi128ELNS4_4UMMA5MajorE0ELSO_0ELNSN_7ScaleInE0ELSP_0EEEEEENS4_6LayoutINS5_IJSC_SC_SC_EEENS5_IJNSA_ILi0EEESU_SU_EEEEENS5_IJNS4_10UnderscoreESX_SX_EEEEENS4_18SM100_TMA_2SM_LOADENS4_14ComposedLayoutINS4_7SwizzleILi3ELi4ELi3EEENS4_18smem_ptr_flag_bitsILi16EEENSS_INS5_IJNSA_ILi8EEENSA_ILi64EEEEEENS5_IJS17_SC_EEEEEEEvNS4_8identityES10_S1B_vS1C_EENS_8epilogue10collective18CollectiveEpilogueINS1E_23Sm100TmaWarpSpecializedILi4ELi2ELi16ELb1ELb0EEEJNS5_IJS17_SF_SG_EEENS5_IJNSS_IS17_SC_EENSS_INS5_IJNSA_ILi16EEESB_EEENS5_IJSC_S17_EEEEEEEESI_SJ_SI_SJ_NS1E_6fusion15FusionCallbacksIS1I_NS1Q_17LinearCombinationISI_fSI_fLNS_15FloatRoundStyleE2EEES1J_S1P_JEEENS4_5SM1004TMEM4LOAD26SM100_TMEM_LOAD_32dp32b16xENS4_13SM90_TMA_LOADENS11_INS12_ILi1ELi4ELi3EEES15_NSS_INS5_IJS16_S1L_EEENS5_IJS1L_SC_EEEEEEENS4_39AutoVectorizingCopyWithAssumedAlignmentILi128EEENS4_14SM90_TMA_STOREES25_S27_S27_EEEvvEEEEvNT_6ParamsE,@function
        .size           _ZN7cutlass13device_kernelINS_4gemm6kernel13GemmUniversalIN4cute5tupleIJiiiiEEENS1_10collective13CollectiveMmaINS1_35MainloopSm100TmaUmmaWarpSpecializedILi3ELi2ELi4ENS5_IJNS4_1CILi2EEENSA_ILi1EEESC_EEEEENS5_IJNSA_ILi128EEESF_NSA_ILi256EEEEEENS_6half_tENS5_IJlSC_lEEESI_SJ_NS4_8TiledMMAINS4_8MMA_AtomIJNS4_26SM100_MMA_F16BF16_2x1SM_SSISI_SI_fLi128ELi128ELNS4_4UMMA5MajorE0ELSO_0ELNSN_7ScaleInE0ELSP_0EEEEEENS4_6LayoutINS5_IJSC_SC_SC_EEENS5_IJNSA_ILi0EEESU_SU_EEEEENS5_IJNS4_10UnderscoreESX_SX_EEEEENS4_18SM100_TMA_2SM_LOADENS4_14ComposedLayoutINS4_7SwizzleILi3ELi4ELi3EEENS4_18smem_ptr_flag_bitsILi16EEENSS_INS5_IJNSA_ILi8EEENSA_ILi64EEEEEENS5_IJS17_SC_EEEEEEEvNS4_8identityES10_S1B_vS1C_EENS_8epilogue10collective18CollectiveEpilogueINS1E_23Sm100TmaWarpSpecializedILi4ELi2ELi16ELb1ELb0EEEJNS5_IJS17_SF_SG_EEENS5_IJNSS_IS17_SC_EENSS_INS5_IJNSA_ILi16EEESB_EEENS5_IJSC_S17_EEEEEEEESI_SJ_SI_SJ_NS1E_6fusion15FusionCallbacksIS1I_NS1Q_17LinearCombinationISI_fSI_fLNS_15FloatRoundStyleE2EEES1J_S1P_JEEENS4_5SM1004TMEM4LOAD26SM100_TMEM_LOAD_32dp32b16xENS4_13SM90_TMA_LOADENS11_INS12_ILi1ELi4ELi3EEES15_NSS_INS5_IJS16_S1L_EEENS5_IJS1L_SC_EEEEEEENS4_39AutoVectorizingCopyWithAssumedAlignmentILi128EEENS4_14SM90_TMA_STOREES25_S27_S27_EEEvvEEEEvNT_6ParamsE,(.L_x_198 - _ZN7cutlass13device_kernelINS_4gemm6kernel13GemmUniversalIN4cute5tupleIJiiiiEEENS1_10collective13CollectiveMmaINS1_35MainloopSm100TmaUmmaWarpSpecializedILi3ELi2ELi4ENS5_IJNS4_1CILi2EEENSA_ILi1EEESC_EEEEENS5_IJNSA_ILi128EEESF_NSA_ILi256EEEEEENS_6half_tENS5_IJlSC_lEEESI_SJ_NS4_8TiledMMAINS4_8MMA_AtomIJNS4_26SM100_MMA_F16BF16_2x1SM_SSISI_SI_fLi128ELi128ELNS4_4UMMA5MajorE0ELSO_0ELNSN_7ScaleInE0ELSP_0EEEEEENS4_6LayoutINS5_IJSC_SC_SC_EEENS5_IJNSA_ILi0EEESU_SU_EEEEENS5_IJNS4_10UnderscoreESX_SX_EEEEENS4_18SM100_TMA_2SM_LOADENS4_14ComposedLayoutINS4_7SwizzleILi3ELi4ELi3EEENS4_18smem_ptr_flag_bitsILi16EEENSS_INS5_IJNSA_ILi8EEENSA_ILi64EEEEEENS5_IJS17_SC_EEEEEEEvNS4_8identityES10_S1B_vS1C_EENS_8epilogue10collective18CollectiveEpilogueINS1E_23Sm100TmaWarpSpecializedILi4ELi2ELi16ELb1ELb0EEEJNS5_IJS17_SF_SG_EEENS5_IJNSS_IS17_SC_EENSS_INS5_IJNSA_ILi16EEESB_EEENS5_IJSC_S17_EEEEEEEESI_SJ_SI_SJ_NS1E_6fusion15FusionCallbacksIS1I_NS1Q_17LinearCombinationISI_fSI_fLNS_15FloatRoundStyleE2EEES1J_S1P_JEEENS4_5SM1004TMEM4LOAD26SM100_TMEM_LOAD_32dp32b16xENS4_13SM90_TMA_LOADENS11_INS12_ILi1ELi4ELi3EEES15_NSS_INS5_IJS16_S1L_EEENS5_IJS1L_SC_EEEEEEENS4_39AutoVectorizingCopyWithAssumedAlignmentILi128EEENS4_14SM90_TMA_STOREES25_S27_S27_EEEvvEEEEvNT_6ParamsE)
        .other          _ZN7cutlass13device_kernelINS_4gemm6kernel13GemmUniversalIN4cute5tupleIJiiiiEEENS1_10collective13CollectiveMmaINS1_35MainloopSm100TmaUmmaWarpSpecializedILi3ELi2ELi4ENS5_IJNS4_1CILi2EEENSA_ILi1EEESC_EEEEENS5_IJNSA_ILi128EEESF_NSA_ILi256EEEEEENS_6half_tENS5_IJlSC_lEEESI_SJ_NS4_8TiledMMAINS4_8MMA_AtomIJNS4_26SM100_MMA_F16BF16_2x1SM_SSISI_SI_fLi128ELi128ELNS4_4UMMA5MajorE0ELSO_0ELNSN_7ScaleInE0ELSP_0EEEEEENS4_6LayoutINS5_IJSC_SC_SC_EEENS5_IJNSA_ILi0EEESU_SU_EEEEENS5_IJNS4_10UnderscoreESX_SX_EEEEENS4_18SM100_TMA_2SM_LOADENS4_14ComposedLayoutINS4_7SwizzleILi3ELi4ELi3EEENS4_18smem_ptr_flag_bitsILi16EEENSS_INS5_IJNSA_ILi8EEENSA_ILi64EEEEEENS5_IJS17_SC_EEEEEEEvNS4_8identityES10_S1B_vS1C_EENS_8epilogue10collective18CollectiveEpilogueINS1E_23Sm100TmaWarpSpecializedILi4ELi2ELi16ELb1ELb0EEEJNS5_IJS17_SF_SG_EEENS5_IJNSS_IS17_SC_EENSS_INS5_IJNSA_ILi16EEESB_EEENS5_IJSC_S17_EEEEEEEESI_SJ_SI_SJ_NS1E_6fusion15FusionCallbacksIS1I_NS1Q_17LinearCombinationISI_fSI_fLNS_15FloatRoundStyleE2EEES1J_S1P_JEEENS4_5SM1004TMEM4LOAD26SM100_TMEM_LOAD_32dp32b16xENS4_13SM90_TMA_LOADENS11_INS12_ILi1ELi4ELi3EEES15_NSS_INS5_IJS16_S1L_EEENS5_IJS1L_SC_EEEEEEENS4_39AutoVectorizingCopyWithAssumedAlignmentILi128EEENS4_14SM90_TMA_STOREES25_S27_S27_EEEvvEEEEvNT_6ParamsE,@"STO_CUDA_ENTRY STV_DEFAULT"
_ZN7cutlass13device_kernelINS_4gemm6kernel13GemmUniversalIN4cute5tupleIJiiiiEEENS1_10collective13CollectiveMmaINS1_35MainloopSm100TmaUmmaWarpSpecializedILi3ELi2ELi4ENS5_IJNS4_1CILi2EEENSA_ILi1EEESC_EEEEENS5_IJNSA_ILi128EEESF_NSA_ILi256EEEEEENS_6half_tENS5_IJlSC_lEEESI_SJ_NS4_8TiledMMAINS4_8MMA_AtomIJNS4_26SM100_MMA_F16BF16_2x1SM_SSISI_SI_fLi128ELi128ELNS4_4UMMA5MajorE0ELSO_0ELNSN_7ScaleInE0ELSP_0EEEEEENS4_6LayoutINS5_IJSC_SC_SC_EEENS5_IJNSA_ILi0EEESU_SU_EEEEENS5_IJNS4_10UnderscoreESX_SX_EEEEENS4_18SM100_TMA_2SM_LOADENS4_14ComposedLayoutINS4_7SwizzleILi3ELi4ELi3EEENS4_18smem_ptr_flag_bitsILi16EEENSS_INS5_IJNSA_ILi8EEENSA_ILi64EEEEEENS5_IJS17_SC_EEEEEEEvNS4_8identityES10_S1B_vS1C_EENS_8epilogue10collective18CollectiveEpilogueINS1E_23Sm100TmaWarpSpecializedILi4ELi2ELi16ELb1ELb0EEEJNS5_IJS17_SF_SG_EEENS5_IJNSS_IS17_SC_EENSS_INS5_IJNSA_ILi16EEESB_EEENS5_IJSC_S17_EEEEEEEESI_SJ_SI_SJ_NS1E_6fusion15FusionCallbacksIS1I_NS1Q_17LinearCombinationISI_fSI_fLNS_15FloatRoundStyleE2EEES1J_S1P_JEEENS4_5SM1004TMEM4LOAD26SM100_TMEM_LOAD_32dp32b16xENS4_13SM90_TMA_LOADENS11_INS12_ILi1ELi4ELi3EEES15_NSS_INS5_IJS16_S1L_EEENS5_IJS1L_SC_EEEEEEENS4_39AutoVectorizingCopyWithAssumedAlignmentILi128EEENS4_14SM90_TMA_STOREES25_S27_S27_EEEvvEEEEvNT_6ParamsE:
[----:B------:R-:W1:Y:S01]  /*0000*/  LDC R1, c[0x0][0x37c] ;  /* 0x0000df00ff017b82 */ /* 0x000e620000000800 */
[----:B------:R-:W2:Y:S01]  /*0010*/  S2R R72, SR_TID.X ;  /* 0x0000000000487919 */ /* 0x000ea20000002100 */
[----:B------:R-:W3:Y:S06]  /*0020*/  LDCU.64 UR8, c[0x0][0x890] ;  /* 0x00011200ff0877ac */ /* 0x000eec0008000a00 */
[----:B------:R-:W4:Y:S01]  /*0030*/  S2UR UR54, SR_CgaCtaId ;  /* 0x00000000003679c3 */ /* 0x000f220000008800 */
[----:B------:R-:W-:Y:S02]  /*0040*/  PRMT R59, RZ, 0x7610, R59 ;  /* 0x00007610ff3b7816 */ /* 0x000fe4000000003b */
[----:B------:R-:W-:Y:S01]  /*0050*/  ELECT P1, URZ, PT ;  /* 0x0000000000ff782f */ /* 0x000fe20003820000 */
[----:B------:R-:W1:Y:S01]  /*0060*/  LDCU.64 UR52, c[0x0][0x358] ;  /* 0x00006b00ff3477ac */ /* 0x000e620008000a00 */
[----:B---3--:R-:W-:-:S04]  /*0070*/  UISETP.NE.U32.AND UP0, UPT, UR8, URZ, UPT ;  /* 0x000000ff0800728c */ /* 0x008fc8000bf05070 */
[----:B------:R-:W-:Y:S02]  /*0080*/  UISETP.NE.AND.EX UP0, UPT, UR9, URZ, UPT, UP0 ;  /* 0x000000ff0900728c */ /* 0x000fe4000bf05300 */
[----:B----4-:R-:W-:Y:S02]  /*0090*/  ULOP3.LUT UR5, UR54, 0x1, URZ, 0xc0, !UPT ;  /* 0x0000000136057892 */ /* 0x010fe4000f8ec0ff */
[----:B------:R-:W-:Y:S01]  /*00a0*/  ULOP3.LUT UR4, UR54, 0x1, URZ, 0x3c, !UPT ;  /* 0x0000000136047892 */ /* 0x000fe2000f8e3cff */
[----:B--2---:R-:W-:-:S03]  /*00b0*/  SHF.R.U32.HI R66, RZ, 0x5, R72 ;  /* 0x00000005ff427819 */ /* 0x004fc60000011648 */
[----:B------:R-:W-:Y:S02]  /*00c0*/  IMAD.U32 R12, RZ, RZ, UR5 ;  /* 0x00000005ff0c7e24 */ /* 0x000fe4000f8e00ff */
[----:B------:R-:W-:Y:S01]  /*00d0*/  IMAD.U32 R9, RZ, RZ, UR4 ;  /* 0x00000004ff097e24 */ /* 0x000fe2000f8e00ff */
[----:B------:R-:W2:Y:S02]  /*00e0*/  SHFL.IDX PT, R0, R66, RZ, 0x1f ;  /* 0x00001fff42007589 */ /* 0x000ea400000e0000 */
[----:B--2---:R-:W-:Y:S01]  /*00f0*/  R2UR UR10, R0 ;  /* 0x00000000000a72ca */ /* 0x004fe200000e0000 */
[----:B-1----:R-:W-:-:S14]  /*0100*/  BRA.U UP0, `(.L_x_0) ;  /* 0x00000001002c7547 */ /* 0x002fdc000b800000 */
[----:B------:R-:W1:Y:S02]  /*0110*/  LDCU.64 UR4, c[0x0][0x888] ;  /* 0x00011100ff0477ac */ /* 0x000e640008000a00 */
[----:B-1----:R-:W-:-:S04]  /*0120*/  UISETP.NE.U32.AND UP0, UPT, UR4, URZ, UPT ;  /* 0x000000ff0400728c */ /* 0x002fc8000bf05070 */
[----:B------:R-:W-:-:S09]  /*0130*/  UISETP.NE.AND.EX UP0, UPT, UR5, URZ, UPT, UP0 ;  /* 0x000000ff0500728c */ /* 0x000fd2000bf05300 */
[----:B------:R-:W-:Y:S05]  /*0140*/  BRA.U !UP0, `(.L_x_1) ;  /* 0x0000000108107547 */ /* 0x000fea000b800000 */
[----:B------:R-:W1:Y:S02]  /*0150*/  LDC.64 R2, c[0x0][0x888] ;  /* 0x00022200ff027b82 */ /* 0x000e640000000a00 */
[----:B-1----:R1:W5:Y:S01]  /*0160*/  LDG.E R35, desc[UR52][R2.64] ;  /* 0x0000003402237981 */ /* 0x002362000c1e1900 */
[----:B------:R-:W-:Y:S01]  /*0170*/  HFMA2 R59, -RZ, RZ, 0, 5.9604644775390625e-08 ;  /* 0x00000001ff3b7431 */ /* 0x000fe200000001ff */
[----:B------:R-:W-:Y:S05]  /*0180*/  BRA `(.L_x_0) ;  /* 0x00000000000c7947 */ /* 0x000fea0003800000 */
.L_x_1:
[----:B------:R-:W1:Y:S01]  /*0190*/  LDCU UR4, c[0x0][0x880] ;  /* 0x00011000ff0477ac */ /* 0x000e620008000800 */
[----:B------:R-:W-:Y:S01]  /*01a0*/  HFMA2 R59, -RZ, RZ, 0, 5.9604644775390625e-08 ;  /* 0x00000001ff3b7431 */ /* 0x000fe200000001ff */
[----:B-1----:R-:W-:-:S07]  /*01b0*/  MOV R35, UR4 ;  /* 0x0000000400237c02 */ /* 0x002fce0008000f00 */
.L_x_0:
[----:B------:R-:W2:Y:S02]  /*01c0*/  LDCU.64 UR4, c[0x0][0x8b0] ;  /* 0x00011600ff0477ac */ /* 0x000ea40008000a00 */
[----:B--2---:R-:W-:-:S04]  /*01d0*/  UISETP.NE.U32.AND UP0, UPT, UR4, URZ, UPT ;  /* 0x000000ff0400728c */ /* 0x004fc8000bf05070 */
[----:B------:R-:W-:-:S09]  /*01e0*/  UISETP.NE.AND.EX UP0, UPT, UR5, URZ, UPT, UP0 ;  /* 0x000000ff0500728c */ /* 0x000fd2000bf05300 */
[----:B------:R-:W-:Y:S05]  /*01f0*/  BRA.U UP0, `(.L_x_2) ;  /* 0x0000000100247547 */ /* 0x000fea000b800000 */
[----:B------:R-:W2:Y:S02]  /*0200*/  LDCU.64 UR4, c[0x0][0x8a8] ;  /* 0x00011500ff0477ac */ /* 0x000ea40008000a00 */
[----:B--2---:R-:W-:-:S04]  /*0210*/  UISETP.NE.U32.AND UP0, UPT, UR4, URZ, UPT ;  /* 0x000000ff0400728c */ /* 0x004fc8000bf05070 */
[----:B------:R-:W-:-:S09]  /*0220*/  UISETP.NE.AND.EX UP0, UPT, UR5, URZ, UPT, UP0 ;  /* 0x000000ff0500728c */ /* 0x000fd2000bf05300 */
[----:B------:R-:W-:Y:S05]  /*0230*/  BRA.U !UP0, `(.L_x_3) ;  /* 0x00000001080c7547 */ /* 0x000fea000b800000 */
[----:B------:R-:W2:Y:S02]  /*0240*/  LDC.64 R32, c[0x0][0x8a8] ;  /* 0x00022a00ff207b82 */ /* 0x000ea40000000a00 */
[----:B--2---:R2:W5:Y:S01]  /*0250*/  LDG.E R32, desc[UR52][R32.64] ;  /* 0x0000003420207981 */ /* 0x004562000c1e1900 */
[----:B------:R-:W-:Y:S05]  /*0260*/  BRA `(.L_x_2) ;  /* 0x0000000000087947 */ /* 0x000fea0003800000 */
.L_x_3:
[----:B------:R-:W2:Y:S02]  /*0270*/  LDCU UR4, c[0x0][0x8a0] ;  /* 0x00011400ff0477ac */ /* 0x000ea40008000800 */
[----:B--2---:R-:W-:Y:S02]  /*0280*/  MOV R32, UR4 ;  /* 0x0000000400207c02 */ /* 0x004fe40008000f00 */
.L_x_2:
[----:B------:R-:W-:Y:S01]  /*0290*/  IMAD.U32 R0, RZ, RZ, UR10 ;  /* 0x0000000aff007e24 */ /* 0x000fe2000f8e00ff */
[----:B------:R-:W-:Y:S04]  /*02a0*/  BSSY.RECONVERGENT B0, `(.L_x_4) ;  /* 0x000000c000007945 */ /* 0x000fe80003800200 */
[C---:B------:R-:W-:Y:S02]  /*02b0*/  ISETP.NE.OR P2, PT, R0.reuse, 0x1, !P1 ;  /* 0x000000010000780c */ /* 0x040fe40004f45670 */
[----:B------:R-:W-:-:S11]  /*02c0*/  ISETP.NE.OR P0, PT, R0, 0x3, !P1 ;  /* 0x000000030000780c */ /* 0x000fd60004f05670 */
[----:B------:R-:W-:Y:S05]  /*02d0*/  @P2 BRA `(.L_x_5) ;  /* 0x0000000000202947 */ /* 0x000fea0003800000 */
[----:B------:R-:W3:Y:S02]  /*02e0*/  LDCU.64 UR4, c[0x0][0x348] ;  /* 0x00006900ff0477ac */ /* 0x000ee40008000a00 */
[----:B---3--:R-:W-:Y:S02]  /*02f0*/  UIADD3 UR6, UP1, UPT, UR4, 0x80, URZ ;  /* 0x0000008004067890 */ /* 0x008fe4000ff3e0ff */
[----:B------:R-:W-:Y:S02]  /*0300*/  UIADD3 UR4, UP0, UPT, UR4, 0x180, URZ ;  /* 0x0000018004047890 */ /* 0x000fe4000ff1e0ff */
[----:B------:R-:W-:Y:S02]  /*0310*/  UIADD3.X UR7, UPT, UPT, URZ, UR5, URZ, UP1, !UPT ;  /* 0x00000005ff077290 */ /* 0x000fe40008ffe4ff */
[----:B------:R-:W-:-:S07]  /*0320*/  UIADD3.X UR5, UPT, UPT, URZ, UR5, URZ, UP0, !UPT ;  /* 0x00000005ff057290 */ /* 0x000fce00087fe4ff */
[----:B------:R3:W-:Y:S02]  /*0330*/  UTMACCTL.PF [UR6] ;  /* 0x00000000060079b9 */ /* 0x0007e40008040000 */
[----:B------:R3:W-:Y:S02]  /*0340*/  UTMACCTL.PF [UR4] ;  /* 0x00000000040079b9 */ /* 0x0007e40008040000 */
[----:B---3--:R-:W-:Y:S01]  /*0350*/  NOP ;  /* 0x0000000000007918 */ /* 0x008fe20000000000 */
.L_x_5:
[----:B------:R-:W-:Y:S05]  /*0360*/  BSYNC.RECONVERGENT B0 ;  /* 0x0000000000007941 */ /* 0x000fea0003800200 */
.L_x_4:
[----:B------:R-:W-:Y:S04]  /*0370*/  BSSY.RECONVERGENT B0, `(.L_x_6) ;  /* 0x000000a000007945 */ /* 0x000fe80003800200 */
        /* <DEDUP_REMOVED lines=9> */
.L_x_7:
[----:B------:R-:W-:Y:S05]  /*0410*/  BSYNC.RECONVERGENT B0 ;  /* 0x0000000000007941 */ /* 0x000fea0003800200 */
.L_x_6:
[----:B------:R-:W3:Y:S01]  /*0420*/  LDCU.64 UR4, c[0x0][0x888] ;  /* 0x00011100ff0477ac */ /* 0x000ee20008000a00 */
[----:B------:R-:W-:Y:S02]  /*0430*/  UISETP.EQ.U32.AND UP1, UPT, UR8, URZ, UPT ;  /* 0x000000ff0800728c */ /* 0x000fe4000bf22070 */
[----:B------:R-:W-:Y:S02]  /*0440*/  UPLOP3.LUT UP5, UPT, UPT, UPT, UPT, 0x80, 0x8 ;  /* 0x000000000008789c */ /* 0x000fe40003faf070 */
[----:B---3--:R-:W-:-:S04]  /*0450*/  UISETP.NE.U32.AND UP0, UPT, UR4, URZ, UPT ;  /* 0x000000ff0400728c */ /* 0x008fc8000bf05070 */
[----:B------:R-:W-:-:S04]  /*0460*/  UISETP.NE.AND.EX UP0, UPT, UR5, URZ, UPT, UP0 ;  /* 0x000000ff0500728c */ /* 0x000fc8000bf05300 */
[----:B------:R-:W-:-:S04]  /*0470*/  UISETP.EQ.OR.EX UP2, UPT, UR9, URZ, !UP0, UP1 ;  /* 0x000000ff0900728c */ /* 0x000fc8000c742710 */
[----:B------:R-:W-:-:S05]  /*0480*/  UP2UR UR50, UPR, URZ, 0x4 ;  /* 0x00000004ff327883 */ /* 0x000fca0008000000 */
[----:B------:R-:W-:Y:S07]  /*0490*/  BRA.U !UP2, `(.L_x_8) ;  /* 0x000000010a207547 */ /* 0x000fee000b800000 */
[----:B------:R-:W-:Y:S01]  /*04a0*/  UISETP.NE.U32.AND UP2, UPT, UR8, URZ, UPT ;  /* 0x000000ff0800728c */ /* 0x000fe2000bf45070 */
[----:B-----5:R-:W-:Y:S01]  /*04b0*/  FSETP.NEU.AND P0, PT, R35, RZ, PT ;  /* 0x000000ff2300720b */ /* 0x020fe20003f0d000 */
[----:B------:R-:W-:Y:S02]  /*04c0*/  USEL UR4, URZ, 0xffffffff, UP0 ;  /* 0xffffffffff047887 */ /* 0x000fe40008000000 */
[----:B------:R-:W-:-:S10]  /*04d0*/  UISETP.NE.AND.EX UP2, UPT, UR9, URZ, UPT, UP2 ;  /* 0x000000ff0900728c */ /* 0x000fd4000bf45320 */
[----:B------:R-:W-:Y:S01]  /*04e0*/  VOTEU.ANY UP1, P0 ;  /* 0x0000000000ff7886 */ /* 0x000fe20000020100 */
[----:B------:R-:W-:-:S04]  /*04f0*/  @!UP2 USEL UR4, URZ, 0xffffffff, UP1 ;  /* 0xffffffffff04a887 */ /* 0x000fc80008800000 */
[----:B------:R-:W-:-:S04]  /*0500*/  ULOP3.LUT UR4, UR4, 0x1, URZ, 0xc0, !UPT ;  /* 0x0000000104047892 */ /* 0x000fc8000f8ec0ff */
[----:B------:R-:W-:-:S11]  /*0510*/  UISETP.NE.U32.AND UP5, UPT, UR4, 0x1, UPT ;  /* 0x000000010400788c */ /* 0x000fd6000bfa5070 */
.L_x_8:
[----:B------:R-:W3:Y:S01]  /*0520*/  SHFL.IDX PT, R0, R66, RZ, 0x1f ;  /* 0x00001fff42007589 */ /* 0x000ee200000e0000 */
[----:B------:R-:W-:Y:S01]  /*0530*/  R2UR UR4, R12 ;  /* 0x000000000c0472ca */ /* 0x000fe200000e0000 */
[----:B------:R-:W-:-:S04]  /*0540*/  UISETP.NE.AND UP1, UPT, UR10, 0x2, UPT ;  /* 0x000000020a00788c */ /* 0x000fc8000bf25270 */
[----:B------:R-:W-:-:S08]  /*0550*/  USEL UR45, URZ, 0x1, UP1 ;  /* 0x00000001ff2d7887 */ /* 0x000fd00008800000 */
[----:B------:R-:W-:-:S06]  /*0560*/  UISETP.EQ.AND UP2, UPT, UR4, URZ, !UP1 ;  /* 0x000000ff0400728c */ /* 0x000fcc000cf42270 */
[----:B------:R-:W-:Y:S02]  /*0570*/  PLOP3.LUT P5, PT, P1, PT, UP2, 0x80, 0x8 ;  /* 0x000000000008781c */ /* 0x000fe40000faf028 */
[----:B---3--:R-:W-:-:S13]  /*0580*/  ISETP.NE.AND P0, PT, R0, RZ, PT ;  /* 0x000000ff0000720c */ /* 0x008fda0003f05270 */
[----:B------:R-:W-:Y:S05]  /*0590*/  @P0 BRA `(.L_x_9) ;  /* 0x00000000003c0947 */ /* 0x000fea0003800000 */
[----:B------:R-:W-:Y:S01]  /*05a0*/  UMOV UR4, 0x400 ;  /* 0x0000040000047882 */ /* 0x000fe20000000000 */
[----:B------:R-:W-:Y:S01]  /*05b0*/  UMOV UR6, 0x1 ;  /* 0x0000000100067882 */ /* 0x000fe20000000000 */
[----:B------:R-:W-:Y:S02]  /*05c0*/  ULEA UR4, UR54, UR4, 0x18 ;  /* 0x0000000436047291 */ /* 0x000fe4000f8ec0ff */
[----:B------:R-:W-:-:S04]  /*05d0*/  UIADD3 UR6, UPT, UPT, -UR6, 0x100000, URZ ;  /* 0x0010000006067890 */ /* 0x000fc8000fffe1ff */
[----:B------:R-:W-:Y:S02]  /*05e0*/  USHF.L.U32 UR7, UR6, 0xb, URZ ;  /* 0x0000000b06077899 */ /* 0x000fe400080006ff */
[----:B------:R-:W-:Y:S01]  /*05f0*/  USHF.L.U32 UR6, UR6, 0x1, URZ ;  /* 0x0000000106067899 */ /* 0x000fe200080006ff */
[----:B------:R-:W-:Y:S01]  /*0600*/  ELECT P0, URZ, PT ;  /* 0x0000000000ff782f */ /* 0x000fe20003800000 */
[----:B------:R-:W3:Y:S10]  /*0610*/  FENCE.VIEW.ASYNC.S ;  /* 0x00000000000073c6 */ /* 0x000ef40000000000 */
[----:B---3--:R3:W4:Y:S01]  /*0620*/  SYNCS.EXCH.64 URZ, [UR4], UR6 ;  /* 0x0000000604ff75b2 */ /* 0x0087220008000100 */
[----:B------:R3:W1:Y:S01]  /*0630*/  SYNCS.EXCH.64 URZ, [UR4+0x18], UR6 ;  /* 0x0000180604ff75b2 */ /* 0x0006620008000100 */
[----:B------:R3:W1:Y:S01]  /*0640*/  SYNCS.EXCH.64 URZ, [UR4+0x8], UR6 ;  /* 0x0000080604ff75b2 */ /* 0x0006620008000100 */
[----:B------:R3:W1:Y:S01]  /*0650*/  SYNCS.EXCH.64 URZ, [UR4+0x20], UR6 ;  /* 0x0000200604ff75b2 */ /* 0x0006620008000100 */
[----:B------:R3:W1:Y:S01]  /*0660*/  SYNCS.EXCH.64 URZ, [UR4+0x10], UR6 ;  /* 0x0000100604ff75b2 */ /* 0x0006620008000100 */
[----:B------:R3:W1:Y:S01]  /*0670*/  SYNCS.EXCH.64 URZ, [UR4+0x28], UR6 ;  /* 0x0000280604ff75b2 */ /* 0x0006620008000100 */
[----:B------:R-:W-:Y:S01]  /*0680*/  NOP ;  /* 0x0000000000007918 */ /* 0x000fe20000000000 */
.L_x_9:
[----:B------:R-:W2:Y:S01]  /*0690*/  SHFL.IDX PT, R0, R66, RZ, 0x1f ;  /* 0x00001fff42007589 */ /* 0x000ea200000e0000 */
[----:B------:R-:W-:Y:S01]  /*06a0*/  NOP ;  /* 0x0000000000007918 */ /* 0x000fe20000000000 */
[----:B--2---:R-:W-:-:S13]  /*06b0*/  ISETP.NE.AND P0, PT, R0, 0x1, PT ;  /* 0x000000010000780c */ /* 0x004fda0003f05270 */
[----:B------:R-:W-:Y:S05]  /*06c0*/  @P0 BRA `(.L_x_10) ;  /* 0x0000000000540947 */ /* 0x000fea0003800000 */
[----:B---3--:R-:W-:Y:S01]  /*06d0*/  UMOV UR4, 0x400 ;  /* 0x0000040000047882 */ /* 0x008fe20000000000 */
[----:B------:R-:W-:Y:S01]  /*06e0*/  UMOV UR8, 0x20 ;  /* 0x0000002000087882 */ /* 0x000fe20000000000 */
[----:B------:R-:W-:Y:S01]  /*06f0*/  UMOV UR6, 0x80 ;  /* 0x0000008000067882 */ /* 0x000fe20000000000 */
[----:B------:R-:W-:Y:S02]  /*0700*/  ULEA UR4, UR54, UR4, 0x18 ;  /* 0x0000000436047291 */ /* 0x000fe4000f8ec0ff */
[----:B------:R-:W-:-:S04]  /*0710*/  UIADD3 UR8, UPT, UPT, -UR8, 0x100000, URZ ;  /* 0x0010000008087890 */ /* 0x000fc8000fffe1ff */
[----:B------:R-:W-:Y:S02]  /*0720*/  USHF.L.U32 UR9, UR8, 0xb, URZ ;  /* 0x0000000b08097899 */ /* 0x000fe400080006ff */
[----:B------:R-:W-:Y:S02]  /*0730*/  USHF.L.U32 UR8, UR8, 0x1, URZ ;  /* 0x0000000108087899 */ /* 0x000fe400080006ff */
[----:B------:R-:W-:-:S04]  /*0740*/  UIADD3 UR6, UPT, UPT, -UR6, 0x100000, URZ ;  /* 0x0010000006067890 */ /* 0x000fc8000fffe1ff */
[----:B------:R-:W-:Y:S02]  /*0750*/  USHF.L.U32 UR7, UR6, 0xb, URZ ;  /* 0x0000000b06077899 */ /* 0x000fe400080006ff */
[----:B------:R-:W-:Y:S01]  /*0760*/  USHF.L.U32 UR6, UR6, 0x1, URZ ;  /* 0x0000000106067899 */ /* 0x000fe200080006ff */
[----:B------:R-:W-:Y:S01]  /*0770*/  ELECT P0, URZ, PT ;  /* 0x0000000000ff782f */ /* 0x000fe20003800000 */
[----:B------:R-:W2:Y:S02]  /*0780*/  FENCE.VIEW.ASYNC.S ;  /* 0x00000000000073c6 */ /* 0x000ea40000000000 */
[----:B--2---:R2:W3:Y:S08]  /*0790*/  SYNCS.EXCH.64 URZ, [UR4+0x30], UR8 ;  /* 0x0000300804ff75b2 */ /* 0x0044f00008000100 */
[----:B------:R2:W1:Y:S01]  /*07a0*/  SYNCS.EXCH.64 URZ, [UR4+0x50], UR6 ;  /* 0x0000500604ff75b2 */ /* 0x0004620008000100 */
[----:B------:R2:W1:Y:S01]  /*07b0*/  SYNCS.EXCH.64 URZ, [UR4+0x38], UR8 ;  /* 0x0000380804ff75b2 */ /* 0x0004620008000100 */
[----:B------:R2:W1:Y:S01]  /*07c0*/  SYNCS.EXCH.64 URZ, [UR4+0x58], UR6 ;  /* 0x0000580604ff75b2 */ /* 0x0004620008000100 */
[----:B------:R2:W1:Y:S01]  /*07d0*/  SYNCS.EXCH.64 URZ, [UR4+0x40], UR8 ;  /* 0x0000400804ff75b2 */ /* 0x0004620008000100 */
[----:B------:R2:W1:Y:S01]  /*07e0*/  SYNCS.EXCH.64 URZ, [UR4+0x60], UR6 ;  /* 0x0000600604ff75b2 */ /* 0x0004620008000100 */
[----:B------:R2:W1:Y:S01]  /*07f0*/  SYNCS.EXCH.64 URZ, [UR4+0x48], UR8 ;  /* 0x0000480804ff75b2 */ /* 0x0004620008000100 */
[----:B------:R2:W1:Y:S01]  /*0800*/  SYNCS.EXCH.64 URZ, [UR4+0x68], UR6 ;  /* 0x0000680604ff75b2 */ /* 0x0004620008000100 */
[----:B------:R-:W-:Y:S01]  /*0810*/  NOP ;  /* 0x0000000000007918 */ /* 0x000fe20000000000 */
.L_x_10:
[----:B------:R-:W4:Y:S01]  /*0820*/  SHFL.IDX PT, R0, R66, RZ, 0x1f ;  /* 0x00001fff42007589 */ /* 0x000f2200000e0000 */
[----:B------:R-:W-:Y:S01]  /*0830*/  NOP ;  /* 0x0000000000007918 */ /* 0x000fe20000000000 */
[----:B----4-:R-:W-:-:S13]  /*0840*/  ISETP.NE.AND P0, PT, R0, 0x3, PT ;  /* 0x000000030000780c */ /* 0x010fda0003f05270 */
[----:B------:R-:W-:Y:S05]  /*0850*/  @P0 BRA `(.L_x_11) ;  /* 0x00000000002c0947 */ /* 0x000fea0003800000 */
[----:B--23--:R-:W-:Y:S01]  /*0860*/  UMOV UR6, 0x400 ;  /* 0x0000040000067882 */ /* 0x00cfe20000000000 */
[----:B------:R-:W-:Y:S01]  /*0870*/  UMOV UR4, 0x20 ;  /* 0x0000002000047882 */ /* 0x000fe20000000000 */
[----:B------:R-:W-:Y:S02]  /*0880*/  ULEA UR6, UR54, UR6, 0x18 ;  /* 0x0000000636067291 */ /* 0x000fe4000f8ec0ff */
[----:B------:R-:W-:-:S04]  /*0890*/  UIADD3 UR4, UPT, UPT, -UR4, 0x100000, URZ ;  /* 0x0010000004047890 */ /* 0x000fc8000fffe1ff */
[----:B------:R-:W-:Y:S02]  /*08a0*/  USHF.L.U32 UR5, UR4, 0xb, URZ ;  /* 0x0000000b04057899 */ /* 0x000fe400080006ff */
[----:B------:R-:W-:Y:S01]  /*08b0*/  USHF.L.U32 UR4, UR4, 0x1, URZ ;  /* 0x0000000104047899 */ /* 0x000fe200080006ff */
[----:B------:R-:W-:Y:S01]  /*08c0*/  ELECT P0, URZ, PT ;  /* 0x0000000000ff782f */ /* 0x000fe20003800000 */
[----:B------:R-:W2:Y:S10]  /*08d0*/  FENCE.VIEW.ASYNC.S ;  /* 0x00000000000073c6 */ /* 0x000eb40000000000 */
[----:B--2---:R4:W2:Y:S01]  /*08e0*/  SYNCS.EXCH.64 URZ, [UR6+0x70], UR4 ;  /* 0x0000700406ff75b2 */ /* 0x0048a20008000100 */
[----:B------:R4:W3:Y:S02]  /*08f0*/  SYNCS.EXCH.64 URZ, [UR6+0x78], UR4 ;  /* 0x0000780406ff75b2 */ /* 0x0008e40008000100 */
[----:B----4-:R-:W-:Y:S01]  /*0900*/  NOP ;  /* 0x0000000000007918 */ /* 0x010fe20000000000 */
.L_x_11:
[----:B------:R-:W4:Y:S01]  /*0910*/  SHFL.IDX PT, R0, R66, RZ, 0x1f ;  /* 0x00001fff42007589 */ /* 0x000f2200000e0000 */
[----:B------:R-:W-:Y:S01]  /*0920*/  NOP ;  /* 0x0000000000007918 */ /* 0x000fe20000000000 */
[----:B----4-:R-:W-:-:S13]  /*0930*/  ISETP.NE.AND P0, PT, R0, 0x4, PT ;  /* 0x000000040000780c */ /* 0x010fda0003f05270 */
[----:B------:R-:W-:Y:S05]  /*0940*/  @P0 BRA `(.L_x_12) ;  /* 0x0000000000480947 */ /* 0x000fea0003800000 */
[----:B--23--:R-:W-:Y:S01]  /*0950*/  UMOV UR4, 0x1e0 ;  /* 0x000001e000047882 */ /* 0x00cfe20000000000 */
[----:B------:R-:W-:Y:S01]  /*0960*/  UMOV UR6, 0x400 ;  /* 0x0000040000067882 */ /* 0x000fe20000000000 */
[----:B------:R-:W-:Y:S01]  /*0970*/  USEL UR4, UR4, 0x1a0, UP5 ;  /* 0x000001a004047887 */ /* 0x000fe2000a800000 */
        /* <DEDUP_REMOVED lines=10> */
[----:B--2---:R4:W2:Y:S08]  /*0a20*/  SYNCS.EXCH.64 URZ, [UR6+0x80], UR8 ;  /* 0x0000800806ff75b2 */ /* 0x0048b00008000100 */
[----:B------:R4:W3:Y:S01]  /*0a30*/  SYNCS.EXCH.64 URZ, [UR6+0x90], UR4 ;  /* 0x0000900406ff75b2 */ /* 0x0008e20008000100 */
[----:B------:R4:W1:Y:S01]  /*0a40*/  SYNCS.EXCH.64 URZ, [UR6+0x88], UR8 ;  /* 0x0000880806ff75b2 */ /* 0x0008620008000100 */
[----:B------:R4:W1:Y:S02]  /*0a50*/  SYNCS.EXCH.64 URZ, [UR6+0x98], UR4 ;  /* 0x0000980406ff75b2 */ /* 0x0008640008000100 */
[----:B----4-:R-:W-:Y:S01]  /*0a60*/  NOP ;  /* 0x0000000000007918 */ /* 0x010fe20000000000 */
.L_x_12:
[----:B------:R-:W4:Y:S01]  /*0a70*/  SHFL.IDX PT, R0, R66, RZ, 0x1f ;  /* 0x00001fff42007589 */ /* 0x000f2200000e0000 */
[----:B------:R-:W-:Y:S01]  /*0a80*/  NOP ;  /* 0x0000000000007918 */ /* 0x000fe20000000000 */
[----:B----4-:R-:W-:-:S13]  /*0a90*/  ISETP.NE.AND P0, PT, R0, 0x5, PT ;  /* 0x000000050000780c */ /* 0x010fda0003f05270 */
[----:B------:R-:W-:Y:S05]  /*0aa0*/  @P0 BRA `(.L_x_13) ;  /* 0x0000000000540947 */ /* 0x000fea0003800000 */
[----:B--23--:R-:W-:Y:S01]  /*0ab0*/  UMOV UR4, 0x400 ;  /* 0x0000040000047882 */ /* 0x00cfe20000000000 */
        /* <DEDUP_REMOVED lines=14> */
[----:B------:R4:W1:Y:S01]  /*0ba0*/  SYNCS.EXCH.64 URZ, [UR4+0xc8], UR8 ;  /* 0x0000c80804ff75b2 */ /* 0x0008620008000100 */
[----:B------:R4:W1:Y:S01]  /*0bb0*/  SYNCS.EXCH.64 URZ, [UR4+0xb0], UR6 ;  /* 0x0000b00604ff75b2 */ /* 0x0008620008000100 */
[----:B------:R4:W1:Y:S01]  /*0bc0*/  SYNCS.EXCH.64 URZ, [UR4+0xd0], UR8 ;  /* 0x0000d00804ff75b2 */ /* 0x0008620008000100 */
[----:B------:R4:W1:Y:S01]  /*0bd0*/  SYNCS.EXCH.64 URZ, [UR4+0xb8], UR6 ;  /* 0x0000b80604ff75b2 */ /* 0x0008620008000100 */
[----:B------:R4:W1:Y:S02]  /*0be0*/  SYNCS.EXCH.64 URZ, [UR4+0xd8], UR8 ;  /* 0x0000d80804ff75b2 */ /* 0x0008640008000100 */
[----:B----4-:R-:W-:Y:S01]  /*0bf0*/  NOP ;  /* 0x0000000000007918 */ /* 0x010fe20000000000 */
.L_x_13:
[----:B------:R-:W4:Y:S01]  /*0c00*/  SHFL.IDX PT, R0, R66, RZ, 0x1f ;  /* 0x00001fff42007589 */ /* 0x000f2200000e0000 */
[----:B------:R-:W-:Y:S01]  /*0c10*/  ISETP.NE.OR P1, PT, RZ, UR10, !P1 ;  /* 0x0000000aff007c0c */ /* 0x000fe2000cf25670 */
        /* <DEDUP_REMOVED lines=12> */
[----:B------:R4:W3:Y:S01]  /*0ce0*/  SYNCS.EXCH.64 URZ, [UR4+0xf0], UR6 ;  /* 0x0000f00604ff75b2 */ /* 0x0008e20008000100 */
[----:B------:R4:W1:Y:S01]  /*0cf0*/  SYNCS.EXCH.64 URZ, [UR4+0xe8], UR6 ;  /* 0x0000e80604ff75b2 */ /* 0x0008620008000100 */
[----:B------:R4:W1:Y:S02]  /*0d00*/  SYNCS.EXCH.64 URZ, [UR4+0xf8], UR6 ;  /* 0x0000f80604ff75b2 */ /* 0x0008640008000100 */
[----:B----4-:R-:W-:Y:S01]  /*0d10*/  NOP ;  /* 0x0000000000007918 */ /* 0x010fe20000000000 */
.L_x_14:
[----:B------:R-:W-:Y:S01]  /*0d20*/  VOTEU.ALL UP1, P1 ;  /* 0x0000000000ff7886 */ /* 0x000fe20000820000 */
[----:B--23--:R-:W2:Y:S01]  /*0d30*/  LDCU UR7, c[0x0][0x36c] ;  /* 0x00006d80ff0777ac */ /* 0x00cea20008000800 */
[----:B------:R-:W-:Y:S01]  /*0d40*/  NOP ;  /* 0x0000000000007918 */ /* 0x000fe20000000000 */
[----:B------:R-:W-:Y:S01]  /*0d50*/  LOP3.LUT R10, R72, 0x1f, RZ, 0xc0, !PT ;  /* 0x0000001f480a7812 */ /* 0x000fe200078ec0ff */
[----:B------:R-:W-:Y:S01]  /*0d60*/  UMOV UR4, 0x20 ;  /* 0x0000002000047882 */ /* 0x000fe20000000000 */
[----:B------:R-:W-:Y:S01]  /*0d70*/  @!UP1 UMOV UR6, 0x400 ;  /* 0x0000040000069882 */ /* 0x000fe20000000000 */
[----:B------:R-:W-:-:S04]  /*0d80*/  @!UP1 UIADD3 UR4, UPT, UPT, -UR4, 0x100000, URZ ;  /* 0x0010000004049890 */ /* 0x000fc8000fffe1ff */
[----:B------:R-:W-:Y:S02]  /*0d90*/  @!UP1 USHF.L.U32 UR5, UR4, 0xb, URZ ;  /* 0x0000000b04059899 */ /* 0x000fe400080006ff */
[----:B------:R-:W-:Y:S02]  /*0da0*/  @!UP1 USHF.L.U32 UR4, UR4, 0x1, URZ ;  /* 0x0000000104049899 */ /* 0x000fe400080006ff */
[----:B------:R-:W-:Y:S01]  /*0db0*/  @!UP1 ULEA UR6, UR54, UR6, 0x18 ;  /* 0x0000000636069291 */ /* 0x000fe2000f8ec0ff */
[----:B------:R-:W-:Y:S01]  /*0dc0*/  VOTEU.ALL UP1, P1 ;  /* 0x0000000000ff7886 */ /* 0x000fe20000820000 */
[----:B------:R-:W-:Y:S01]  /*0dd0*/  UISETP.NE.AND UP4, UPT, UR10, URZ, UPT ;  /* 0x000000ff0a00728c */ /* 0x000fe2000bf85270 */
[----:B------:R-:W3:Y:S09]  /*0de0*/  FENCE.VIEW.ASYNC.S ;  /* 0x00000000000073c6 */ /* 0x000ef20000000000 */
[----:B---3--:R3:W4:Y:S01]  /*0df0*/  @!UP1 SYNCS.EXCH.64 URZ, [UR6+0x100], UR4 ;  /* 0x0001000406ff95b2 */ /* 0x0087220008000100 */
[----:B--2---:R-:W-:-:S09]  /*0e00*/  UISETP.EQ.U32.AND UP1, UPT, UR7, 0x1, UPT ;  /* 0x000000010700788c */ /* 0x004fd2000bf22070 */
[----:B------:R-:W-:Y:S05]  /*0e10*/  BRA.U !UP1, `(.L_x_15) ;  /* 0x0000000109087547 */ /* 0x000fea000b800000 */
[----:B-1--4-:R-:W-:Y:S01]  /*0e20*/  UCGABAR_ARV ;  /* 0x00000000000079c7 */ /* 0x012fe20008000000 */
[----:B------:R-:W-:Y:S05]  /*0e30*/  BRA `(.L_x_16) ;  /* 0x0000000000047947 */ /* 0x000fea0003800000 */
.L_x_15:
[----:B-1--4-:R-:W-:Y:S01]  /*0e40*/  NOP ;  /* 0x0000000000007918 */ /* 0x012fe20000000000 */
.L_x_16:
[----:B------:R-:W1:Y:S01]  /*0e50*/  S2R R11, SR_CTAID.X ;  /* 0x00000000000b7919 */ /* 0x000e620000002500 */
[----:B------:R-:W-:-:S05]  /*0e60*/  CS2R.32 R60, SR_CgaSize ;  /* 0x00000000003c7805 */ /* 0x000fca0000008a00 */
[----:B------:R-:W-:-:S05]  /*0e70*/  IMAD R60, R60, -0xa0, RZ ;  /* 0xffffff603c3c7824 */ /* 0x000fca00078e02ff */
[----:B---3--:R-:W-:-:S14]  /*0e80*/  R2UR UR5, R60 ;  /* 0x000000003c0572ca */ /* 0x008fdc00000e0000 */
[----:B------:R-:W2:Y:S01]  /*0e90*/  LDCU UR5, c[0x0][UR5+0x2b0] ;  /* 0x00005600050577ac */ /* 0x000ea20008000800 */
[----:B------:R-:W-:-:S05]  /*0ea0*/  CS2R.32 R0, SR_CgaSize ;  /* 0x0000000000007805 */ /* 0x000fca0000008a00 */
[----:B------:R-:W-:-:S06]  /*0eb0*/  IMAD R0, R0, -0xa0, RZ ;  /* 0xffffff6000007824 */ /* 0x000fcc00078e02ff */
[----:B------:R-:W3:Y:S01]  /*0ec0*/  LDC R0, c[0x0][R0+0x2a0] ;  /* 0x0000a80000007b82 */ /* 0x000ee20000000800 */
[----:B------:R-:W-:Y:S01]  /*0ed0*/  PRMT R8, RZ, 0x7610, R8 ;  /* 0x00007610ff087816 */ /* 0x000fe20000000008 */
[----:B------:R-:W4:Y:S01]  /*0ee0*/  S2R R20, SR_CTAID.Y ;  /* 0x0000000000147919 */ /* 0x000f220000002600 */
[----:B------:R-:W-:-:S05]  /*0ef0*/  CS2R.32 R60, SR_CgaSize ;  /* 0x00000000003c7805 */ /* 0x000fca0000008a00 */
[----:B------:R-:W-:-:S05]  /*0f00*/  IMAD R60, R60, -0xa0, RZ ;  /* 0xffffff603c3c7824 */ /* 0x000fca00078e02ff */
[----:B------:R-:W-:-:S14]  /*0f10*/  R2UR UR4, R60 ;  /* 0x000000003c0472ca */ /* 0x000fdc00000e0000 */
[----:B------:R-:W3:Y:S01]  /*0f20*/  LDCU UR4, c[0x0][UR4+0x2b4] ;  /* 0x00005680040477ac */ /* 0x000ee20008000800 */
[----:B------:R-:W-:Y:S01]  /*0f30*/  UISETP.NE.AND UP2, UPT, UR10, 0x2, UPT ;  /* 0x000000020a00788c */ /* 0x000fe2000bf45270 */
[----:B------:R-:W2:Y:S01]  /*0f40*/  LDC R13, c[0x0][0xb24] ;  /* 0x0002c900ff0d7b82 */ /* 0x000ea20000000800 */
[----:B------:R-:W-:-:S05]  /*0f50*/  CS2R.32 R58, SR_CgaSize ;  /* 0x00000000003a7805 */ /* 0x000fca0000008a00 */
[----:B------:R-:W-:-:S06]  /*0f60*/  IMAD R58, R58, -0xa0, RZ ;  /* 0xffffff603a3a7824 */ /* 0x000fcc00078e02ff */
[----:B------:R-:W3:Y:S08]  /*0f70*/  LDC R58, c[0x0][R58+0x2a4] ;  /* 0x0000a9003a3a7b82 */ /* 0x000ef00000000800 */
[----:B------:R-:W3:Y:S01]  /*0f80*/  LDC R26, c[0x0][0xb24] ;  /* 0x0002c900ff1a7b82 */ /* 0x000ee20000000800 */
[----:B-1----:R-:W-:Y:S01]  /*0f90*/  I2FP.F32.U32 R4, R11 ;  /* 0x0000000b00047245 */ /* 0x002fe20000201000 */
[----:B------:R-:W-:-:S06]  /*0fa0*/  IMAD.MOV.U32 R21, RZ, RZ, R11 ;  /* 0x000000ffff157224 */ /* 0x000fcc00078e000b */
[----:B------:R-:W1:Y:S01]  /*0fb0*/  S2UR UR60, SR_CTAID.Z ;  /* 0x00000000003c79c3 */ /* 0x000e620000002700 */
[----:B--2---:R-:W-:Y:S02]  /*0fc0*/  ISETP.GE.AND P0, PT, R13, 0x1, PT ;  /* 0x000000010d00780c */ /* 0x004fe40003f06270 */
[----:B----4-:R-:W-:Y:S01]  /*0fd0*/  I2FP.F32.U32 R2, R20 ;  /* 0x0000001400027245 */ /* 0x010fe20000201000 */
[----:B------:R-:W-:-:S04]  /*0fe0*/  FMUL R4, R4, UR5 ;  /* 0x0000000504047c20 */ /* 0x000fc80008400000 */
[----:B---3--:R-:W-:Y:S01]  /*0ff0*/  FMUL R2, R2, UR4 ;  /* 0x0000000402027c20 */ /* 0x008fe20008400000 */
[----:B------:R-:W2:Y:S01]  /*1000*/  F2I.U32.TRUNC.NTZ R60, R4 ;  /* 0x00000004003c7305 */ /* 0x000ea2000020f000 */
[----:B------:R-:W3:Y:S07]  /*1010*/  LDCU UR4, c[0x0][0xb30] ;  /* 0x00016600ff0477ac */ /* 0x000eee0008000800 */
[----:B------:R-:W4:Y:S01]  /*1020*/  F2I.U32.TRUNC.NTZ R3, R2 ;  /* 0x0000000200037305 */ /* 0x000f22000020f000 */
[----:B--2---:R-:W-:-:S04]  /*1030*/  IMAD.MOV R60, RZ, RZ, -R60 ;  /* 0x000000ffff3c7224 */ /* 0x004fc800078e0a3c */
[----:B------:R-:W-:Y:S01]  /*1040*/  IMAD R60, R0, R60, R11 ;  /* 0x0000003c003c7224 */ /* 0x000fe200078e020b */
[----:B------:R-:W-:Y:S01]  /*1050*/  PRMT R0, RZ, 0x7610, R0 ;  /* 0x00007610ff007816 */ /* 0x000fe20000000000 */
[----:B---3--:R-:W-:Y:S01]  /*1060*/  UISETP.NE.AND UP3, UPT, UR4, 0x1, UPT ;  /* 0x000000010400788c */ /* 0x008fe2000bf65270 */
[----:B----4-:R-:W-:-:S05]  /*1070*/  IADD3 R3, PT, PT, -R3, RZ, RZ ;  /* 0x000000ff03037210 */ /* 0x010fca0007ffe1ff */
[----:B------:R-:W-:Y:S01]  /*1080*/  IMAD R58, R58, R3, R20 ;  /* 0x000000033a3a7224 */ /* 0x000fe200078e0214 */
[----:B-1----:R-:W-:Y:S06]  /*1090*/  BRA.U UP4, `(.L_x_17) ;  /* 0x0000000104247547 */ /* 0x002fec000b800000 */
[----:B------:R-:W-:Y:S01]  /*10a0*/  ISETP.NE.AND P1, PT, R58, RZ, PT ;  /* 0x000000ff3a00720c */ /* 0x000fe20003f25270 */
[----:B------:R-:W-:Y:S01]  /*10b0*/  IMAD.MOV.U32 R0, RZ, RZ, 0x3 ;  /* 0x00000003ff007424 */ /* 0x000fe200078e00ff */
[C---:B------:R-:W-:Y:S02]  /*10c0*/  LOP3.LUT R3, R60.reuse, 0xfffffffe, RZ, 0xc0, !PT ;  /* 0xfffffffe3c037812 */ /* 0x040fe400078ec0ff */
[----:B------:R-:W-:Y:S02]  /*10d0*/  ISETP.LT.U32.OR P1, PT, R60, 0x2, !P1 ;  /* 0x000000023c00780c */ /* 0x000fe40004f21470 */
[----:B------:R-:W-:Y:S02]  /*10e0*/  SHF.L.U32 R0, R0, R3, RZ ;  /* 0x0000000300007219 */ /* 0x000fe400000006ff */
[----:B------:R-:W-:Y:S02]  /*10f0*/  SEL R5, RZ, 0x1, !P1 ;  /* 0x00000001ff057807 */ /* 0x000fe40004800000 */
[----:B------:R-:W-:-:S05]  /*1100*/  SEL R2, RZ, 0x2, !P1 ;  /* 0x00000002ff027807 */ /* 0x000fca0004800000 */
[----:B------:R-:W-:-:S05]  /*1110*/  IMAD.IADD R2, R5, 0x1, R2 ;  /* 0x0000000105027824 */ /* 0x000fca00078e0202 */
[----:B------:R-:W-:Y:S02]  /*1120*/  PRMT R8, R2, 0x7610, R8 ;  /* 0x0000761002087816 */ /* 0x000fe40000000008 */
.L_x_17:
[----:B------:R-:W-:Y:S05]  /*1130*/  @!P0 BRA `(.L_x_18) ;  /* 0x0000000000b88947 */ /* 0x000fea0003800000 */
[----:B------:R-:W1:Y:S01]  /*1140*/  LDC.64 R4, c[0x0][0xb18] ;  /* 0x0002c600ff047b82 */ /* 0x000e620000000a00 */
[----:B------:R-:W-:-:S07]  /*1150*/  ISETP.NE.AND P0, PT, R13, 0x1, PT ;  /* 0x000000010d00780c */ /* 0x000fce0003f05270 */
[----:B------:R-:W2:Y:S08]  /*1160*/  LDC R16, c[0x0][0xb0c] ;  /* 0x0002c300ff107b82 */ /* 0x000eb00000000800 */
[----:B------:R-:W3:Y:S08]  /*1170*/  LDC R15, c[0x0][0x370] ;  /* 0x0000dc00ff0f7b82 */ /* 0x000ef00000000800 */
[----:B------:R-:W4:Y:S01]  /*1180*/  LDC R18, c[0x0][0x374] ;  /* 0x0000dd00ff127b82 */ /* 0x000f220000000800 */
[----:B-1----:R-:W-:-:S07]  /*1190*/  ISETP.NE.AND P1, PT, R4, 0x1, PT ;  /* 0x000000010400780c */ /* 0x002fce0003f25270 */
[----:B------:R-:W3:Y:S01]  /*11a0*/  LDC.64 R6, c[0x0][0xb10] ;  /* 0x0002c400ff067b82 */ /* 0x000ee20000000a00 */
[----:B--2---:R-:W-:-:S07]  /*11b0*/  ISETP.NE.AND P2, PT, R16, 0x1, PT ;  /* 0x000000011000780c */ /* 0x004fce0003f45270 */
[----:B------:R-:W1:Y:S08]  /*11c0*/  LDC R14, c[0x0][0xb20] ;  /* 0x0002c800ff0e7b82 */ /* 0x000e700000000800 */
[----:B------:R-:W2:Y:S01]  /*11d0*/  LDC.64 R2, c[0x0][0xb28] ;  /* 0x0002ca00ff027b82 */ /* 0x000ea20000000a00 */
[----:B----4-:R-:W-:-:S04]  /*11e0*/  IMAD.HI.U32 R17, R18, R5, RZ ;  /* 0x0000000512117227 */ /* 0x010fc800078e00ff */
[----:B------:R-:W-:-:S04]  /*11f0*/  IMAD.HI.U32 R5, R20, R5, RZ ;  /* 0x0000000514057227 */ /* 0x000fc800078e00ff */
[----:B---3--:R-:W-:-:S04]  /*1200*/  IMAD.HI.U32 R22, R15, R6, RZ ;  /* 0x000000060f167227 */ /* 0x008fc800078e00ff */
[C---:B------:R-:W-:Y:S01]  /*1210*/  IMAD.HI.U32 R24, R11.reuse, R6, RZ ;  /* 0x000000060b187227 */ /* 0x040fe200078e00ff */
[-C--:B------:R-:W-:Y:S02]  /*1220*/  @P2 SHF.R.U32.HI R15, RZ, R7.reuse, R22 ;  /* 0x00000007ff0f2219 */ /* 0x080fe40000011616 */
[-C--:B-1----:R-:W-:Y:S02]  /*1230*/  @P1 SHF.R.U32.HI R18, RZ, R14.reuse, R17 ;  /* 0x0000000eff121219 */ /* 0x082fe40000011611 */
[----:B------:R-:W-:Y:S02]  /*1240*/  SHF.R.U32.HI R5, RZ, R14, R5 ;  /* 0x0000000eff057219 */ /* 0x000fe40000011605 */
[----:B------:R-:W-:Y:S02]  /*1250*/  SHF.R.U32.HI R24, RZ, R7, R24 ;  /* 0x00000007ff187219 */ /* 0x000fe40000011618 */
[----:B------:R-:W-:Y:S01]  /*1260*/  SEL R5, R20, R5, !P1 ;  /* 0x0000000514057207 */ /* 0x000fe20004800000 */
[----:B--2---:R-:W-:Y:S01]  /*1270*/  IMAD.HI.U32 R22, R18, R2, RZ ;  /* 0x0000000212167227 */ /* 0x004fe200078e00ff */
[----:B------:R-:W-:-:S02]  /*1280*/  SEL R21, R11, R24, !P2 ;  /* 0x000000180b157207 */ /* 0x000fc40005000000 */
[----:B------:R-:W-:Y:S01]  /*1290*/  IADD3 R7, PT, PT, -R5, RZ, RZ ;  /* 0x000000ff05077210 */ /* 0x000fe20007ffe1ff */
[----:B------:R-:W-:Y:S01]  /*12a0*/  IMAD.HI.U32 R6, R15, R2, RZ ;  /* 0x000000020f067227 */ /* 0x000fe200078e00ff */
[----:B------:R-:W-:-:S03]  /*12b0*/  @P0 SHF.R.U32.HI R18, RZ, R3, R22 ;  /* 0x00000003ff120219 */ /* 0x000fc60000011616 */
[----:B------:R-:W-:Y:S01]  /*12c0*/  IMAD R7, R4, R7, R20 ;  /* 0x0000000704077224 */ /* 0x000fe200078e0214 */
[----:B------:R-:W-:Y:S01]  /*12d0*/  @P0 SHF.R.U32.HI R15, RZ, R3, R6 ;  /* 0x00000003ff0f0219 */ /* 0x000fe20000011606 */
[----:B------:R-:W-:-:S04]  /*12e0*/  IMAD R18, R18, R13, RZ ;  /* 0x0000000d12127224 */ /* 0x000fc800078e02ff */
[----:B------:R-:W-:Y:S01]  /*12f0*/  IMAD R6, R15, R13, RZ ;  /* 0x0000000d0f067224 */ /* 0x000fe200078e02ff */
[----:B------:R-:W-:-:S04]  /*1300*/  ISETP.GE.AND P1, PT, R5, R18, PT ;  /* 0x000000120500720c */ /* 0x000fc80003f26270 */
[----:B------:R-:W-:Y:S01]  /*1310*/  ISETP.GE.OR P1, PT, R21, R6, P1 ;  /* 0x000000061500720c */ /* 0x000fe20000f26670 */
[----:B------:R-:W-:-:S05]  /*1320*/  IMAD.HI.U32 R6, R5, R2, RZ ;  /* 0x0000000205067227 */ /* 0x000fca00078e00ff */
[----:B------:R-:W-:-:S04]  /*1330*/  SHF.R.U32.HI R6, RZ, R3, R6 ;  /* 0x00000003ff067219 */ /* 0x000fc80000011606 */
[----:B------:R-:W-:-:S03]  /*1340*/  SEL R6, R5, R6, !P0 ;  /* 0x0000000605067207 */ /* 0x000fc60004000000 */
[----:B------:R-:W-:Y:S01]  /*1350*/  @!P1 IMAD.HI.U32 R14, R21, R2, RZ ;  /* 0x00000002150e9227 */ /* 0x000fe200078e00ff */
[----:B------:R-:W-:-:S04]  /*1360*/  IADD3 R2, PT, PT, -R6, RZ, RZ ;  /* 0x000000ff06027210 */ /* 0x000fc80007ffe1ff */
[----:B------:R-:W-:Y:S01]  /*1370*/  @!P1 SHF.R.U32.HI R14, RZ, R3, R14 ;  /* 0x00000003ff0e9219 */ /* 0x000fe2000001160e */
[----:B------:R-:W-:-:S03]  /*1380*/  IMAD R2, R13, R2, R5 ;  /* 0x000000020d027224 */ /* 0x000fc600078e0205 */
[----:B------:R-:W-:-:S05]  /*1390*/  @!P1 SEL R3, R21, R14, !P0 ;  /* 0x0000000e15039207 */ /* 0x000fca0004000000 */
[--C-:B------:R-:W-:Y:S02]  /*13a0*/  @!P1 IMAD.IADD R6, R6, 0x1, -R3.reuse ;  /* 0x0000000106069824 */ /* 0x100fe400078e0a03 */
[----:B------:R-:W-:Y:S01]  /*13b0*/  @!P1 IMAD R3, R2, R15, R3 ;  /* 0x0000000f02039224 */ /* 0x000fe200078e0203 */
[----:B------:R-:W-:Y:S01]  /*13c0*/  IADD3 R2, PT, PT, -R21, RZ, RZ ;  /* 0x000000ff15027210 */ /* 0x000fe20007ffe1ff */
[----:B------:R-:W-:Y:S02]  /*13d0*/  @!P1 IMAD R5, R6, R13, R21 ;  /* 0x0000000d06059224 */ /* 0x000fe400078e0215 */
[----:B------:R-:W-:Y:S02]  /*13e0*/  @!P1 IMAD.MOV.U32 R21, RZ, RZ, R3 ;  /* 0x000000ffff159224 */ /* 0x000fe400078e0003 */
[----:B------:R-:W-:Y:S02]  /*13f0*/  IMAD R2, R16, R2, R11 ;  /* 0x0000000210027224 */ /* 0x000fe400078e020b */
[----:B------:R-:W-:-:S02]  /*1400*/  IMAD R20, R5, R4, R7 ;  /* 0x0000000405147224 */ /* 0x000fc400078e0207 */
[----:B------:R-:W-:Y:S02]  /*1410*/  IMAD R21, R21, R16, R2 ;  /* 0x0000001015157224 */ /* 0x000fe400078e0202 */
.L_x_18:
[----:B------:R-:W-:Y:S05]  /*1420*/  BRA.U UP3, `(.L_x_19) ;  /* 0x0000000103407547 */ /* 0x000fea000b800000 */
[----:B------:R-:W1:Y:S08]  /*1430*/  LDC.64 R4, c[0x0][0xb10] ;  /* 0x0002c400ff047b82 */ /* 0x000e700000000a00 */
[----:B------:R-:W2:Y:S08]  /*1440*/  LDC.64 R2, c[0x0][0xb18] ;  /* 0x0002c600ff027b82 */ /* 0x000eb00000000a00 */
[----:B------:R-:W3:Y:S08]  /*1450*/  LDC R6, c[0x0][0xb20] ;  /* 0x0002c800ff067b82 */ /* 0x000ef00000000800 */
[----:B------:R-:W4:Y:S01]  /*1460*/  LDC R14, c[0x0][0xb0c] ;  /* 0x0002c300ff0e7b82 */ /* 0x000f220000000800 */
[----:B-1----:R-:W-:-:S05]  /*1470*/  IMAD.HI.U32 R4, R21, R4, RZ ;  /* 0x0000000415047227 */ /* 0x002fca00078e00ff */
[----:B------:R-:W-:Y:S01]  /*1480*/  SHF.R.U32.HI R4, RZ, R5, R4 ;  /* 0x00000005ff047219 */ /* 0x000fe20000011604 */
[----:B--2---:R-:W-:Y:S01]  /*1490*/  IMAD.HI.U32 R3, R20, R3, RZ ;  /* 0x0000000314037227 */ /* 0x004fe200078e00ff */
[----:B------:R-:W-:-:S04]  /*14a0*/  ISETP.NE.AND P0, PT, R2, 0x1, PT ;  /* 0x000000010200780c */ /* 0x000fc80003f05270 */
[----:B---3--:R-:W-:-:S04]  /*14b0*/  SHF.R.U32.HI R3, RZ, R6, R3 ;  /* 0x00000006ff037219 */ /* 0x008fc80000011603 */
[----:B------:R-:W-:Y:S02]  /*14c0*/  SEL R3, R20, R3, !P0 ;  /* 0x0000000314037207 */ /* 0x000fe40004000000 */
[----:B----4-:R-:W-:-:S04]  /*14d0*/  ISETP.NE.AND P1, PT, R14, 0x1, PT ;  /* 0x000000010e00780c */ /* 0x010fc80003f25270 */
[----:B------:R-:W-:-:S05]  /*14e0*/  SEL R6, R21, R4, !P1 ;  /* 0x0000000415067207 */ /* 0x000fca0004800000 */
[----:B------:R-:W-:Y:S02]  /*14f0*/  IMAD.IADD R4, R3, 0x1, -R6 ;  /* 0x0000000103047824 */ /* 0x000fe400078e0a06 */
[----:B------:R-:W-:Y:S02]  /*1500*/  IMAD.IADD R3, R6, 0x1, -R3 ;  /* 0x0000000106037824 */ /* 0x000fe400078e0a03 */
[----:B------:R-:W-:Y:S02]  /*1510*/  IMAD R21, R4, R14, R21 ;  /* 0x0000000e04157224 */ /* 0x000fe400078e0215 */
[----:B------:R-:W-:Y:S02]  /*1520*/  IMAD R20, R3, R2, R20 ;  /* 0x0000000203147224 */ /* 0x000fe400078e0214 */
.L_x_19:
[----:B------:R-:W-:Y:S05]  /*1530*/  BRA.U !UP1, `(.L_x_20) ;  /* 0x00000001090c7547 */ /* 0x000fea000b800000 */
[----:B------:R-:W-:Y:S01]  /*1540*/  UCGABAR_WAIT ;  /* 0x0000000000007dc7 */ /* 0x000fe20008000000 */
[----:B------:R-:W-:Y:S01]  /*1550*/  CCTL.IVALL ;  /* 0x00000000ff00798f */ /* 0x000fe20002000000 */
[----:B------:R-:W-:Y:S05]  /*1560*/  BRA `(.L_x_21) ;  /* 0x0000000000047947 */ /* 0x000fea0003800000 */
.L_x_20:
[----:B------:R-:W-:Y:S06]  /*1570*/  BAR.SYNC.DEFER_BLOCKING 0x0 ;  /* 0x0000000000007b1d */ /* 0x000fec0000010000 */
.L_x_21:
[----:B------:R-:W-:Y:S05]  /*1580*/  BRA.U UP2, `(.L_x_22) ;  /* 0x0000001502ac7547 */ /* 0x000fea000b800000 */
[----:B------:R-:W1:Y:S01]  /*1590*/  LDCU UR6, c[0x0][0x38c] ;  /* 0x00007180ff0677ac */ /* 0x000e620008000800 */
[----:B------:R-:W2:Y:S01]  /*15a0*/  LDC R9, c[0x0][0x370] ;  /* 0x0000dc00ff097b82 */ /* 0x000ea20000000800 */
[----:B------:R-:W-:Y:S01]  /*15b0*/  IMAD.SHL.U32 R16, R11, 0x40, RZ ;  /* 0x000000400b107824 */ /* 0x000fe200078e00ff */
[----:B------:R-:W-:Y:S01]  /*15c0*/  PLOP3.LUT P1, PT, PT, PT, UP5, 0x80, 0x8 ;  /* 0x000000000008781c */ /* 0x000fe20003f2f058 */
[----:B------:R-:W-:Y:S01]  /*15d0*/  HFMA2 R12, -RZ, RZ, 0, 0 ;  /* 0x00000000ff0c7431 */ /* 0x000fe200000001ff */
[----:B------:R-:W-:Y:S01]  /*15e0*/  UISETP.NE.AND UP1, UPT, UR10, URZ, UPT ;  /* 0x000000ff0a00728c */ /* 0x000fe2000bf25270 */
[----:B------:R-:W-:Y:S01]  /*15f0*/  ISETP.NE.AND P4, PT, R10, RZ, P5 ;  /* 0x000000ff0a00720c */ /* 0x000fe20002f85270 */
[----:B------:R-:W-:Y:S01]  /*1600*/  IMAD.MOV.U32 R15, RZ, RZ, 0x1 ;  /* 0x00000001ff0f7424 */ /* 0x000fe200078e00ff */
[----:B------:R-:W-:Y:S01]  /*1610*/  PLOP3.LUT P1, PT, P1, PT, PT, 0x8, 0x80 ;  /* 0x000000000080781c */ /* 0x000fe20000f2e170 */
[----:B------:R-:W3:Y:S01]  /*1620*/  LDC R0, c[0x0][0x374] ;  /* 0x0000dd00ff007b82 */ /* 0x000ee20000000800 */
[----:B------:R-:W-:Y:S01]  /*1630*/  IMAD.MOV.U32 R14, RZ, RZ, RZ ;  /* 0x000000ffff0e7224 */ /* 0x000fe200078e00ff */
[----:B------:R-:W-:Y:S01]  /*1640*/  MOV R8, 0x1 ;  /* 0x0000000100087802 */ /* 0x000fe20000000f00 */
[----:B------:R-:W-:Y:S01]  /*1650*/  IMAD.MOV.U32 R10, RZ, RZ, RZ ;  /* 0x000000ffff0a7224 */ /* 0x000fe200078e00ff */
[----:B------:R-:W-:Y:S01]  /*1660*/  LOP3.LUT R16, R16, 0x40, RZ, 0xc0, !PT ;  /* 0x0000004010107812 */ /* 0x000fe200078ec0ff */
[----:B------:R-:W4:Y:S01]  /*1670*/  LDCU.64 UR46, c[0x0][0x348] ;  /* 0x00006900ff2e77ac */ /* 0x000f220008000a00 */
[----:B-1----:R-:W-:-:S02]  /*1680*/  UIADD3 UR5, UPT, UPT, UR6, 0xff, URZ ;  /* 0x000000ff06057890 */ /* 0x002fc4000fffe0ff */
[----:B------:R-:W-:Y:S02]  /*1690*/  UIADD3 UR64, UPT, UPT, UR6, 0x1fe, URZ ;  /* 0x000001fe06407890 */ /* 0x000fe4000fffe0ff */
[----:B------:R-:W-:Y:S02]  /*16a0*/  USHF.R.S32.HI UR4, URZ, 0x1f, UR5 ;  /* 0x0000001fff047899 */ /* 0x000fe40008011405 */
[----:B------:R-:W-:Y:S02]  /*16b0*/  USEL UR45, UR45, 0x2, UP1 ;  /* 0x000000022d2d7887 */ /* 0x000fe40008800000 */
[----:B------:R-:W-:Y:S01]  /*16c0*/  ULEA.HI UR4, UR4, UR5, URZ, 0x8 ;  /* 0x0000000504047291 */ /* 0x000fe2000f8f40ff */
[----:B------:R-:W-:-:S03]  /*16d0*/  UMOV UR29, URZ ;  /* 0x000000ff001d7c82 */ /* 0x000fc60008000000 */
[----:B------:R-:W-:Y:S02]  /*16e0*/  USHF.R.S32.HI UR61, URZ, 0x8, UR4 ;  /* 0x00000008ff3d7899 */ /* 0x000fe40008011404 */
[----:B------:R-:W-:Y:S02]  /*16f0*/  UIADD3 UR4, UPT, UPT, UR6, -0x1, URZ ;  /* 0xffffffff06047890 */ /* 0x000fe4000fffe0ff */
[----:B------:R-:W-:Y:S02]  /*1700*/  UISETP.LT.U32.AND UP0, UPT, UR61, 0x3, UPT ;  /* 0x000000033d00788c */ /* 0x000fe4000bf01070 */
[----:B------:R-:W-:Y:S02]  /*1710*/  UISETP.GE.U32.AND UP2, UPT, UR4, -0x1ff, UPT ;  /* 0xfffffe010400788c */ /* 0x000fe4000bf46070 */
[----:B------:R-:W-:-:S04]  /*1720*/  USEL UR55, UR61, 0x3, UP0 ;  /* 0x000000033d377887 */ /* 0x000fc80008000000 */
[----:B------:R-:W-:Y:S02]  /*1730*/  UIADD3 UR4, UPT, UPT, UR55, -0x1, URZ ;  /* 0xffffffff37047890 */ /* 0x000fe4000fffe0ff */
[----:B------:R-:W-:-:S03]  /*1740*/  UIADD3 UR63, UPT, UPT, UR61, -UR55, URZ ;  /* 0x800000373d3f7290 */ /* 0x000fc6000fffe0ff */
[----:B------:R-:W-:-:S04]  /*1750*/  @UP2 UIADD3 UR4, UPT, UPT, UR55, URZ, URZ ;  /* 0x000000ff37042290 */ /* 0x000fc8000fffe0ff */
[----:B------:R-:W-:Y:S02]  /*1760*/  UIADD3 UR53, UPT, UPT, UR4, 0x1, URZ ;  /* 0x0000000104357890 */ /* 0x000fe4000fffe0ff */
[----:B--2-4-:R-:W-:-:S12]  /*1770*/  UIADD3 UR62, UPT, UPT, -UR4, URZ, URZ ;  /* 0x000000ff043e7290 */ /* 0x014fd8000fffe1ff */
.L_x_46:
[----:B------:R-:W-:Y:S01]  /*1780*/  UISETP.NE.AND UP0, UPT, UR54, URZ, UPT ;  /* 0x000000ff3600728c */ /* 0x000fe2000bf05270 */
[----:B------:R-:W1:Y:S08]  /*1790*/  S2UR UR54, SR_CgaCtaId ;  /* 0x00000000003679c3 */ /* 0x000e700000008800 */
[----:B------:R-:W-:Y:S05]  /*17a0*/  BRA.U UP0, `(.L_x_23) ;  /* 0x0000000100347547 */ /* 0x000fea000b800000 */
[----:B------:R-:W2:Y:S01]  /*17b0*/  S2R R2, SR_CgaCtaId ;  /* 0x0000000000027919 */ /* 0x000ea20000008800 */
[----:B------:R-:W-:-:S04]  /*17c0*/  MOV R3, 0x400 ;  /* 0x0000040000037802 */ /* 0x000fc80000000f00 */
[----:B--2---:R-:W-:Y:S02]  /*17d0*/  LEA R3, R2, R3, 0x18 ;  /* 0x0000000302037211 */ /* 0x004fe400078ec0ff */
[----:B------:R-:W-:-:S03]  /*17e0*/  SHF.L.U32 R2, R8, 0x1f, RZ ;  /* 0x0000001f08027819 */ /* 0x000fc600000006ff */
[----:B------:R-:W-:-:S04]  /*17f0*/  IMAD R3, R10, 0x8, R3 ;  /* 0x000000080a037824 */ /* 0x000fc800078e0203 */
[----:B------:R-:W2:Y:S02]  /*1800*/  SYNCS.PHASECHK.TRANS64.TRYWAIT P0, [R3+URZ+0xf0], R2 ;  /* 0x0000f002030075a7 */ /* 0x000ea400080011ff */
[----:B--2---:R-:W-:Y:S05]  /*1810*/  @!P0 BRA `(.L_x_24) ;  /* 0x0000007800808947 */ /* 0x004fea0003800000 */
.L_x_152:
[----:B------:R-:W-:Y:S01]  /*1820*/  VIADD R10, R10, 0x1 ;  /* 0x000000010a0a7836 */ /* 0x000fe20000000000 */
[----:B------:R2:W-:Y:S04]  /*1830*/  SYNCS.ARRIVE.TRANS64.A1T0 RZ, [R3+URZ+0xe0], RZ ;  /* 0x0000e0ff03ff79a7 */ /* 0x0005e800081000ff */
[----:B------:R-:W-:-:S04]  /*1840*/  ISETP.NE.AND P0, PT, R10, 0x2, PT ;  /* 0x000000020a00780c */ /* 0x000fc80003f05270 */
[----:B------:R-:W-:Y:S02]  /*1850*/  SEL R10, R10, RZ, P0 ;  /* 0x000000ff0a0a7207 */ /* 0x000fe40000000000 */
[----:B--2---:R-:W-:-:S04]  /*1860*/  SEL R3, RZ, 0x1, P0 ;  /* 0x00000001ff037807 */ /* 0x004fc80000000000 */
[----:B------:R-:W-:-:S07]  /*1870*/  LOP3.LUT R8, R8, R3, RZ, 0x3c, !PT ;  /* 0x0000000308087212 */ /* 0x000fce00078e3cff */
.L_x_23:
[----:B------:R-:W-:Y:S01]  /*1880*/  UMOV UR21, 0x400 ;  /* 0x0000040000157882 */ /* 0x000fe20000000000 */
[----:B------:R-:W-:Y:S01]  /*1890*/  LEA.HI R3, R21, R21, RZ, 0x1 ;  /* 0x0000001515037211 */ /* 0x000fe200078f08ff */
[----:B-1----:R-:W-:Y:S01]  /*18a0*/  ULEA UR21, UR54, UR21, 0x18 ;  /* 0x0000001536157291 */ /* 0x002fe2000f8ec0ff */
[----:B------:R-:W-:Y:S01]  /*18b0*/  SHF.L.U32 R2, R15, 0x1f, RZ ;  /* 0x0000001f0f027819 */ /* 0x000fe200000006ff */
[----:B------:R-:W-:Y:S01]  /*18c0*/  UISETP.GE.U32.AND UP0, UPT, UR64, 0x1ff, UPT ;  /* 0x000001ff4000788c */ /* 0x000fe2000bf06070 */
[----:B------:R-:W-:Y:S01]  /*18d0*/  R2UR UR5, R20 ;  /* 0x00000000140572ca */ /* 0x000fe200000e0000 */
[----:B------:R-:W-:Y:S01]  /*18e0*/  ULEA UR4, UR29, UR21, 0x3 ;  /* 0x000000151d047291 */ /* 0x000fe2000f8e18ff */
[----:B------:R-:W-:Y:S01]  /*18f0*/  IMAD.SHL.U32 R3, R3, 0x40, RZ ;  /* 0x0000004003037824 */ /* 0x000fe200078e00ff */
[----:B------:R-:W-:Y:S01]  /*1900*/  R2UR UR27, R16 ;  /* 0x00000000101b72ca */ /* 0x000fe200000e0000 */
[----:B------:R-:W-:-:S03]  /*1910*/  UMOV UR15, URZ ;  /* 0x000000ff000f7c82 */ /* 0x000fc60008000000 */
[----:B------:R-:W-:-:S03]  /*1920*/  R2UR UR59, R3 ;  /* 0x00000000033b72ca */ /* 0x000fc600000e0000 */
[----:B------:R1:W2:Y:S01]  /*1930*/  SYNCS.PHASECHK.TRANS64.TRYWAIT P2, [UR4+0x18], R2 ;  /* 0x00001802ff0075a7 */ /* 0x0002a20008041104 */
[----:B------:R-:W-:-:S05]  /*1940*/  R2UR UR4, R16 ;  /* 0x00000000100472ca */ /* 0x000fca00000e0000 */
[----:B------:R-:W-:-:S08]  /*1950*/  ULEA UR27, UR5, UR27, 0x7 ;  /* 0x0000001b051b7291 */ /* 0x000fd0000f8e38ff */
[----:B------:R-:W-:Y:S01]  /*1960*/  ULOP3.LUT UR59, UR4, 0xffffff80, UR59, 0xf8, !UPT ;  /* 0xffffff80043b7892 */ /* 0x000fe2000f8ef83b */
[----:B------:R-:W-:Y:S11]  /*1970*/  BRA.U !UP0, `(.L_x_25) ;  /* 0x0000000508547547 */ /* 0x000ff6000b800000 */
[----:B------:R-:W-:Y:S01]  /*1980*/  UMOV UR30, UR62 ;  /* 0x0000003e001e7c82 */ /* 0x000fe20008000000 */
[----:B------:R-:W-:Y:S01]  /*1990*/  UMOV UR14, UR29 ;  /* 0x0000001d000e7c82 */ /* 0x000fe20008000000 */
[----:B------:R-:W-:-:S05]  /*19a0*/  UMOV UR42, 0x80 ;  /* 0x00000080002a7882 */ /* 0x000fca0000000000 */
.L_x_33:
[----:B------:R-:W-:Y:S01]  /*19b0*/  ULEA UR13, UR14, UR21, 0x3 ;  /* 0x000000150e0d7291 */ /* 0x000fe2000f8e18ff */
[----:B--2---:R-:W-:Y:S01]  /*19c0*/  @P5 MOV R3, 0x20000 ;  /* 0x0002000000035802 */ /* 0x004fe20000000f00 */
[----:B--2-4-:R-:W-:Y:S10]  /*19d0*/  @P2 BRA `(.L_x_26) ;  /* 0x00000000000c2947 */ /* 0x014ff40003800000 */
[----:B------:R-:W-:-:S04]  /*19e0*/  SHF.L.U32 R5, R15, 0x1f, RZ ;  /* 0x0000001f0f057819 */ /* 0x000fc800000006ff */
[----:B------:R-:W2:Y:S02]  /*19f0*/  SYNCS.PHASECHK.TRANS64.TRYWAIT P0, [UR13+0x18], R5 ;  /* 0x00001805ff0075a7 */ /* 0x000ea4000800110d */
[----:B--2---:R-:W-:Y:S05]  /*1a00*/  @!P0 BRA `(.L_x_27) ;  /* 0x0000007800188947 */ /* 0x004fea0003800000 */
.L_x_26:
[----:B------:R2:W-:Y:S01]  /*1a10*/  @P5 SYNCS.ARRIVE.TRANS64 RZ, [UR13], R3 ;  /* 0x00000003ffff59a7 */ /* 0x0005e2000800000d */
[----:B------:R-:W-:Y:S02]  /*1a20*/  ULOP3.LUT UR4, UR45, 0x2, URZ, 0xfc, !UPT ;  /* 0x000000022d047892 */ /* 0x000fe4000f8efcff */
[----:B------:R-:W-:Y:S02]  /*1a30*/  UIADD3 UR30, UPT, UPT, UR30, 0x1, URZ ;  /* 0x000000011e1e7890 */ /* 0x000fe4000fffe0ff */
[----:B------:R-:W-:Y:S02]  /*1a40*/  UISETP.NE.AND UP0, UPT, UR4, 0x2, UPT ;  /* 0x000000020400788c */ /* 0x000fe4000bf05270 */
[----:B------:R-:W-:-:S07]  /*1a50*/  UISETP.NE.AND UP2, UPT, UR30, 0x1, UPT ;  /* 0x000000011e00788c */ /* 0x000fce000bf45270 */
[----:B------:R-:W-:Y:S05]  /*1a60*/  BRA.U UP0, `(.L_x_28) ;  /* 0x0000000100047547 */ /* 0x000fea000b800000 */
[----:B------:R-:W-:Y:S05]  /*1a70*/  BPT.TRAP 0x1 ;  /* 0x000000040000795c */ /* 0x000fea0000300000 */
.L_x_28:
[----:B------:R-:W-:Y:S04]  /*1a80*/  BSSY.RECONVERGENT B0, `(.L_x_29) ;  /* 0x0000003000007945 */ /* 0x000fe80003800200 */
[----:B------:R-:W-:Y:S05]  /*1a90*/  @!P4 BRA `(.L_x_30) ;  /* 0x000000000004c947 */ /* 0x000fea0003800000 */
[----:B------:R-:W-:Y:S05]  /*1aa0*/  BPT.TRAP 0x1 ;  /* 0x000000040000795c */ /* 0x000fea0000300000 */
.L_x_30:
[----:B------:R-:W-:Y:S05]  /*1ab0*/  BSYNC.RECONVERGENT B0 ;  /* 0x0000000000007941 */ /* 0x000fea0003800200 */
.L_x_29:
[----:B------:R-:W-:Y:S01]  /*1ac0*/  UIADD3 UR4, UPT, UPT, UR14, 0x1, URZ ;  /* 0x000000010e047890 */ /* 0x000fe2000fffe0ff */
[----:B------:R-:W-:Y:S01]  /*1ad0*/  BSSY.RECONVERGENT B0, `(.L_x_31) ;  /* 0x000003b000007945 */ /* 0x000fe20003800200 */
[----:B------:R-:W-:Y:S02]  /*1ae0*/  ELECT P0, URZ, PT ;  /* 0x0000000000ff782f */ /* 0x000fe40003800000 */
[----:B------:R-:W-:-:S04]  /*1af0*/  UISETP.NE.AND UP0, UPT, UR4, 0x3, UPT ;  /* 0x000000030400788c */ /* 0x000fc8000bf05270 */
[----:B------:R-:W-:Y:S02]  /*1b00*/  USEL UR5, URZ, 0x1, UP0 ;  /* 0x00000001ff057887 */ /* 0x000fe40008000000 */
[----:B------:R-:W-:-:S04]  /*1b10*/  USEL UR29, UR4, URZ, UP0 ;  /* 0x000000ff041d7287 */ /* 0x000fc80008000000 */
[----:B------:R-:W-:Y:S01]  /*1b20*/  ULEA UR4, UR29, UR21, 0x3 ;  /* 0x000000151d047291 */ /* 0x000fe2000f8e18ff */
[----:B------:R-:W-:-:S04]  /*1b30*/  LOP3.LUT R15, R15, UR5, RZ, 0x3c, !PT ;  /* 0x000000050f0f7c12 */ /* 0x000fc8000f8e3cff */
[----:B-1----:R-:W-:-:S04]  /*1b40*/  SHF.L.U32 R2, R15, 0x1f, RZ ;  /* 0x0000001f0f027819 */ /* 0x002fc800000006ff */
[----:B------:R1:W4:Y:S01]  /*1b50*/  SYNCS.PHASECHK.TRANS64.TRYWAIT P2, [UR4+0x18], R2 ;  /* 0x00001802ff0075a7 */ /* 0x0003220008041104 */
[----:B------:R-:W-:Y:S05]  /*1b60*/  @!P0 BRA `(.L_x_32) ;  /* 0x0000000000c48947 */ /* 0x000fea0003800000 */
[----:B------:R-:W-:Y:S02]  /*1b70*/  ULEA UR4, UR14, UR21, 0xf ;  /* 0x000000150e047291 */ /* 0x000fe4000f8e78ff */
[----:B------:R-:W-:Y:S02]  /*1b80*/  UIADD3 UR6, UP1, UPT, UR46, 0x80, URZ ;  /* 0x000000802e067890 */ /* 0x000fe4000ff3e0ff */
[----:B------:R-:W-:Y:S02]  /*1b90*/  UIADD3 UR22, UP0, UPT, UR46, 0x180, URZ ;  /* 0x000001802e167890 */ /* 0x000fe4000ff1e0ff */
[----:B------:R-:W-:Y:S02]  /*1ba0*/  UIADD3 UR58, UPT, UPT, UR42, -0x80, URZ ;  /* 0xffffff802a3a7890 */ /* 0x000fe4000fffe0ff */
[----:B------:R-:W-:Y:S02]  /*1bb0*/  ULOP3.LUT UR57, UR13, 0xfefffff8, URZ, 0xc0, !UPT ;  /* 0xfefffff80d397892 */ /* 0x000fe4000f8ec0ff */
[----:B------:R-:W-:-:S02]  /*1bc0*/  UIADD3.X UR7, UPT, UPT, URZ, UR47, URZ, UP1, !UPT ;  /* 0x0000002fff077290 */ /* 0x000fc40008ffe4ff */
[----:B------:R-:W-:Y:S02]  /*1bd0*/  UIADD3 UR56, UPT, UPT, UR4, 0x4300, URZ ;  /* 0x0000430004387890 */ /* 0x000fe4000fffe0ff */
[----:B------:R-:W-:Y:S02]  /*1be0*/  UIADD3 UR50, UPT, UPT, UR42, -0x40, URZ ;  /* 0xffffffc02a327890 */ /* 0x000fe4000fffe0ff */
[----:B------:R-:W-:Y:S02]  /*1bf0*/  UIADD3 UR48, UPT, UPT, UR4, 0x6300, URZ ;  /* 0x0000630004307890 */ /* 0x000fe4000fffe0ff */
[----:B------:R-:W-:Y:S02]  /*1c00*/  UIADD3 UR40, UPT, UPT, UR4, 0x8300, URZ ;  /* 0x0000830004287890 */ /* 0x000fe4000fffe0ff */
[----:B------:R-:W-:Y:S02]  /*1c10*/  UIADD3 UR34, UPT, UPT, UR42, 0x40, URZ ;  /* 0x000000402a227890 */ /* 0x000fe4000fffe0ff */
[----:B------:R-:W-:-:S02]  /*1c20*/  UIADD3 UR32, UPT, UPT, UR4, 0xa300, URZ ;  /* 0x0000a30004207890 */ /* 0x000fc4000fffe0ff */
[----:B------:R-:W-:Y:S02]  /*1c30*/  UIADD3.X UR23, UPT, UPT, URZ, UR47, URZ, UP0, !UPT ;  /* 0x0000002fff177290 */ /* 0x000fe400087fe4ff */
[----:B------:R-:W-:Y:S02]  /*1c40*/  UIADD3 UR24, UPT, UPT, UR4, 0x1c300, URZ ;  /* 0x0001c30004187890 */ /* 0x000fe4000fffe0ff */
[----:B------:R-:W-:Y:S01]  /*1c50*/  UIADD3 UR8, UPT, UPT, UR4, 0x1e300, URZ ;  /* 0x0001e30004087890 */ /* 0x000fe2000fffe0ff */
[----:B------:R-:W-:Y:S01]  /*1c60*/  UMOV UR38, 0x0 ;  /* 0x0000000000267882 */ /* 0x000fe20000000000 */
[----:B------:R-:W-:Y:S01]  /*1c70*/  UMOV UR39, 0x10000000 ;  /* 0x1000000000277882 */ /* 0x000fe20000000000 */
[----:B------:R-:W-:Y:S01]  /*1c80*/  UMOV UR51, UR59 ;  /* 0x0000003b00337c82 */ /* 0x000fe20008000000 */
[----:B------:R-:W-:Y:S01]  /*1c90*/  UMOV UR52, UR60 ;  /* 0x0000003c00347c82 */ /* 0x000fe20008000000 */
[----:B------:R-:W-:Y:S01]  /*1ca0*/  UMOV UR49, UR57 ;  /* 0x0000003900317c82 */ /* 0x000fe20008000000 */
[----:B------:R-:W-:Y:S01]  /*1cb0*/  UMOV UR43, UR59 ;  /* 0x0000003b002b7c82 */ /* 0x000fe20008000000 */
[----:B------:R-:W-:Y:S01]  /*1cc0*/  UMOV UR44, UR60 ;  /* 0x0000003c002c7c82 */ /* 0x000fe20008000000 */
[----:B------:R-:W-:Y:S01]  /*1cd0*/  UMOV UR41, UR57 ;  /* 0x0000003900297c82 */ /* 0x000fe20008000000 */
[----:B------:R-:W-:Y:S01]  /*1ce0*/  UTMALDG.3D.2CTA [UR56], [UR6], desc[UR38] ;  /* 0x00002638060075b4 */ /* 0x000fe20008211000 */
[----:B------:R-:W-:Y:S01]  /*1cf0*/  UMOV UR35, UR59 ;  /* 0x0000003b00237c82 */ /* 0x000fe20008000000 */
        /* <DEDUP_REMOVED lines=10> */
[----:B------:R-:W-:Y:S01]  /*1da0*/  UIADD3 UR16, UPT, UPT, UR4, 0x20300, URZ ;  /* 0x0002030004107890 */ /* 0x000fe2000fffe0ff */
[----:B------:R-:W-:Y:S01]  /*1db0*/  UMOV UR18, UR42 ;  /* 0x0000002a00127c82 */ /* 0x000fe20008000000 */
[----:B------:R-:W-:Y:S01]  /*1dc0*/  UMOV UR19, UR27 ;  /* 0x0000001b00137c82 */ /* 0x000fe20008000000 */
[----:B------:R-:W-:Y:S01]  /*1dd0*/  UTMALDG.3D.2CTA [UR40], [UR6], desc[UR38] ;  /* 0x00002628060075b4 */ /* 0x000fe20008211000 */
[----:B------:R-:W-:Y:S01]  /*1de0*/  UMOV UR20, UR60 ;  /* 0x0000003c00147c82 */ /* 0x000fe20008000000 */
[----:B------:R-:W-:Y:S01]  /*1df0*/  UMOV UR17, UR57 ;  /* 0x0000003900117c82 */ /* 0x000fe20008000000 */
[----:B------:R-:W-:Y:S01]  /*1e00*/  UTMALDG.3D.2CTA [UR32], [UR6], desc[UR38] ;  /* 0x00002620060075b4 */ /* 0x000fe20008211000 */
[----:B------:R-:W-:Y:S01]  /*1e10*/  UTMALDG.3D.2CTA [UR24], [UR22], desc[UR38] ;  /* 0x00002618160075b4 */ /* 0x000fe20008211000 */
[----:B------:R2:W-:Y:S01]  /*1e20*/  UTMALDG.3D.2CTA [UR8], [UR22], desc[UR38] ;  /* 0x00002608160075b4 */ /* 0x0005e20008211000 */
[----:B------:R1:W-:Y:S01]  /*1e30*/  UTMALDG.3D.2CTA [UR16], [UR22], desc[UR38] ;  /* 0x00002610160075b4 */ /* 0x0003e20008211000 */
[----:B--2---:R-:W-:Y:S01]  /*1e40*/  UIADD3 UR8, UPT, UPT, UR4, 0x22300, URZ ;  /* 0x0002230004087890 */ /* 0x004fe2000fffe0ff */
[----:B------:R-:W-:-:S08]  /*1e50*/  UMOV UR10, UR34 ;  /* 0x00000022000a7c82 */ /* 0x000fd00008000000 */
[----:B------:R1:W-:Y:S02]  /*1e60*/  UTMALDG.3D.2CTA [UR8], [UR22], desc[UR38] ;  /* 0x00002608160075b4 */ /* 0x0003e40008211000 */
[----:B-1----:R-:W-:Y:S01]  /*1e70*/  NOP ;  /* 0x0000000000007918 */ /* 0x002fe20000000000 */
.L_x_32:
[----:B------:R-:W-:Y:S05]  /*1e80*/  BSYNC.RECONVERGENT B0 ;  /* 0x0000000000007941 */ /* 0x000fea0003800200 */
.L_x_31:
[----:B------:R-:W-:Y:S01]  /*1e90*/  UIADD3 UR42, UPT, UPT, UR42, 0x100, URZ ;  /* 0x000001002a2a7890 */ /* 0x000fe2000fffe0ff */
[----:B------:R-:W-:Y:S01]  /*1ea0*/  UMOV UR14, UR29 ;  /* 0x0000001d000e7c82 */ /* 0x000fe20008000000 */
[----:B------:R-:W-:Y:S01]  /*1eb0*/  UMOV UR15, UR53 ;  /* 0x00000035000f7c82 */ /* 0x000fe20008000000 */
[----:B------:R-:W-:Y:S09]  /*1ec0*/  BRA.U UP2, `(.L_x_33) ;  /* 0xfffffff902b87547 */ /* 0x000ff2000b83ffff */
.L_x_25:
[----:B------:R-:W-:Y:S01]  /*1ed0*/  ULEA UR4, UR29, UR21, 0x3 ;  /* 0x000000151d047291 */ /* 0x000fe2000f8e18ff */
[----:B-1----:R-:W-:Y:S01]  /*1ee0*/  SHF.L.U32 R2, R15, 0x1f, RZ ;  /* 0x0000001f0f027819 */ /* 0x002fe200000006ff */
[----:B------:R-:W-:Y:S01]  /*1ef0*/  @!P1 SYNCS.ARRIVE.TRANS64.A1T0 RZ, [UR21+0x78], RZ ;  /* 0x000078ffffff99a7 */ /* 0x000fe20008100015 */
[----:B------:R-:W-:-:S06]  /*1f00*/  UISETP.GT.AND UP0, UPT, UR61, UR55, UPT ;  /* 0x000000373d00728c */ /* 0x000fcc000bf04270 */
[----:B------:R1:W1:Y:S03]  /*1f10*/  SYNCS.PHASECHK.TRANS64.TRYWAIT P1, [UR4+0x18], R2 ;  /* 0x00001802ff0075a7 */ /* 0x0002660008021104 */
[----:B------:R-:W-:Y:S05]  /*1f20*/  BRA.U !UP0, `(.L_x_34) ;  /* 0x00000005084c7547 */ /* 0x000fea000b800000 */
[----:B------:R-:W-:Y:S01]  /*1f30*/  UIADD3 UR37, UPT, UPT, UR63, UR15, URZ ;  /* 0x0000000f3f257290 */ /* 0x000fe2000fffe0ff */
[----:B------:R-:W-:-:S11]  /*1f40*/  UMOV UR14, UR29 ;  /* 0x0000001d000e7c82 */ /* 0x000fd60008000000 */
.L_x_42:
[----:B------:R-:W-:Y:S01]  /*1f50*/  ULEA UR13, UR14, UR21, 0x3 ;  /* 0x000000150e0d7291 */ /* 0x000fe2000f8e18ff */
[----:B--2---:R-:W-:Y:S01]  /*1f60*/  @P5 MOV R3, 0x20000 ;  /* 0x0002000000035802 */ /* 0x004fe20000000f00 */
[----:B-1----:R-:W-:Y:S10]  /*1f70*/  @P1 BRA `(.L_x_35) ;  /* 0x00000000000c1947 */ /* 0x002ff40003800000 */
[----:B------:R-:W-:-:S04]  /*1f80*/  SHF.L.U32 R5, R15, 0x1f, RZ ;  /* 0x0000001f0f057819 */ /* 0x000fc800000006ff */
[----:B------:R-:W1:Y:S02]  /*1f90*/  SYNCS.PHASECHK.TRANS64.TRYWAIT P0, [UR13+0x18], R5 ;  /* 0x00001805ff0075a7 */ /* 0x000e64000800110d */
[----:B-1----:R-:W-:Y:S05]  /*1fa0*/  @!P0 BRA `(.L_x_36) ;  /* 0x0000007000c88947 */ /* 0x002fea0003800000 */
.L_x_35:
[----:B------:R2:W-:Y:S01]  /*1fb0*/  @P5 SYNCS.ARRIVE.TRANS64 RZ, [UR13], R3 ;  /* 0x00000003ffff59a7 */ /* 0x0005e2000800000d */
[----:B------:R-:W-:-:S04]  /*1fc0*/  ULOP3.LUT UR4, UR45, 0x2, URZ, 0xfc, !UPT ;  /* 0x000000022d047892 */ /* 0x000fc8000f8efcff */
[----:B------:R-:W-:-:S09]  /*1fd0*/  UISETP.NE.AND UP0, UPT, UR4, 0x2, UPT ;  /* 0x000000020400788c */ /* 0x000fd2000bf05270 */
[----:B------:R-:W-:Y:S05]  /*1fe0*/  BRA.U UP0, `(.L_x_37) ;  /* 0x0000000100047547 */ /* 0x000fea000b800000 */
[----:B------:R-:W-:Y:S05]  /*1ff0*/  BPT.TRAP 0x1 ;  /* 0x000000040000795c */ /* 0x000fea0000300000 */
.L_x_37:
[----:B------:R-:W-:Y:S04]  /*2000*/  BSSY.RECONVERGENT B0, `(.L_x_38) ;  /* 0x0000003000007945 */ /* 0x000fe80003800200 */
[----:B------:R-:W-:Y:S05]  /*2010*/  @!P4 BRA `(.L_x_39) ;  /* 0x000000000004c947 */ /* 0x000fea0003800000 */
[----:B------:R-:W-:Y:S05]  /*2020*/  BPT.TRAP 0x1 ;  /* 0x000000040000795c */ /* 0x000fea0000300000 */
.L_x_39:
[----:B------:R-:W-:Y:S05]  /*2030*/  BSYNC.RECONVERGENT B0 ;  /* 0x0000000000007941 */ /* 0x000fea0003800200 */
.L_x_38:
        /* <DEDUP_REMOVED lines=9> */
[----:B------:R1:W1:Y:S01]  /*20d0*/  SYNCS.PHASECHK.TRANS64.TRYWAIT P1, [UR4+0x18], R2 ;  /* 0x00001802ff0075a7 */ /* 0x0002620008021104 */
[----:B------:R-:W-:Y:S05]  /*20e0*/  @!P0 BRA `(.L_x_41) ;  /* 0x0000000000c88947 */ /* 0x000fea0003800000 */
[----:B------:R-:W-:Y:S02]  /*20f0*/  ULEA UR4, UR14, UR21, 0xf ;  /* 0x000000150e047291 */ /* 0x000fe4000f8e78ff */
[----:B------:R-:W-:Y:S02]  /*2100*/  UIADD3 UR6, UP1, UPT, UR46, 0x80, URZ ;  /* 0x000000802e067890 */ /* 0x000fe4000ff3e0ff */
[----:B------:R-:W-:Y:S02]  /*2110*/  USHF.L.U32 UR58, UR15, 0x8, URZ ;  /* 0x000000080f3a7899 */ /* 0x000fe400080006ff */
[----:B------:R-:W-:Y:S02]  /*2120*/  UIADD3 UR22, UP0, UPT, UR46, 0x180, URZ ;  /* 0x000001802e167890 */ /* 0x000fe4000ff1e0ff */
[----:B------:R-:W-:Y:S02]  /*2130*/  ULOP3.LUT UR57, UR13, 0xfefffff8, URZ, 0xc0, !UPT ;  /* 0xfefffff80d397892 */ /* 0x000fe4000f8ec0ff */
[----:B------:R-:W-:-:S02]  /*2140*/  UIADD3.X UR7, UPT, UPT, URZ, UR47, URZ, UP1, !UPT ;  /* 0x0000002fff077290 */ /* 0x000fc40008ffe4ff */
[----:B------:R-:W-:Y:S02]  /*2150*/  UIADD3 UR56, UPT, UPT, UR4, 0x4300, URZ ;  /* 0x0000430004387890 */ /* 0x000fe4000fffe0ff */
[----:B------:R-:W-:Y:S02]  /*2160*/  UIADD3 UR50, UPT, UPT, UR58, 0x40, URZ ;  /* 0x000000403a327890 */ /* 0x000fe4000fffe0ff */
[----:B------:R-:W-:Y:S02]  /*2170*/  UIADD3 UR48, UPT, UPT, UR4, 0x6300, URZ ;  /* 0x0000630004307890 */ /* 0x000fe4000fffe0ff */
[----:B------:R-:W-:Y:S02]  /*2180*/  UIADD3 UR42, UPT, UPT, UR58, 0x80, URZ ;  /* 0x000000803a2a7890 */ /* 0x000fe4000fffe0ff */
[----:B------:R-:W-:Y:S02]  /*2190*/  UIADD3 UR40, UPT, UPT, UR4, 0x8300, URZ ;  /* 0x0000830004287890 */ /* 0x000fe4000fffe0ff */
[----:B------:R-:W-:-:S02]  /*21a0*/  UIADD3 UR34, UPT, UPT, UR58, 0xc0, URZ ;  /* 0x000000c03a227890 */ /* 0x000fc4000fffe0ff */
[----:B------:R-:W-:Y:S02]  /*21b0*/  UIADD3 UR32, UPT, UPT, UR4, 0xa300, URZ ;  /* 0x0000a30004207890 */ /* 0x000fe4000fffe0ff */
        /* <DEDUP_REMOVED lines=36> */
[----:B--2---:R-:W-:Y:S01]  /*2400*/  NOP ;  /* 0x0000000000007918 */ /* 0x004fe20000000000 */
.L_x_41:
[----:B-1----:R-:W-:Y:S05]  /*2410*/  BSYNC.RECONVERGENT B0 ;  /* 0x0000000000007941 */ /* 0x002fea0003800200 */
.L_x_40:
[----:B------:R-:W-:Y:S01]  /*2420*/  UIADD3 UR15, UPT, UPT, UR15, 0x1, URZ ;  /* 0x000000010f0f7890 */ /* 0x000fe2000fffe0ff */
[----:B------:R-:W-:-:S03]  /*2430*/  UMOV UR14, UR29 ;  /* 0x0000001d000e7c82 */ /* 0x000fc60008000000 */
[----:B------:R-:W-:-:S09]  /*2440*/  UISETP.NE.AND UP0, UPT, UR15, UR37, UPT ;  /* 0x000000250f00728c */ /* 0x000fd2000bf05270 */
[----:B------:R-:W-:Y:S05]  /*2450*/  BRA.U UP0, `(.L_x_42) ;  /* 0xfffffff900bc7547 */ /* 0x000fea000b83ffff */
.L_x_34:
[----:B-1----:R-:W-:Y:S01]  /*2460*/  LEA R2, R14, UR21, 0x3 ;  /* 0x000000150e027c11 */ /* 0x002fe2000f8e18ff */
[----:B------:R-:W-:Y:S01]  /*2470*/  NOP ;  /* 0x0000000000007918 */ /* 0x000fe20000000000 */
[----:B--2---:R-:W-:Y:S02]  /*2480*/  SHF.L.U32 R3, R12, 0x1f, RZ ;  /* 0x0000001f0c037819 */ /* 0x004fe400000006ff */
[----:B------:R-:W-:Y:S02]  /*2490*/  LEA R4, R14, UR21, 0x4 ;  /* 0x000000150e047c11 */ /* 0x000fe4000f8e20ff */
[----:B------:R-:W1:Y:S02]  /*24a0*/  SYNCS.PHASECHK.TRANS64.TRYWAIT P0, [R2+URZ+0x80], R3 ;  /* 0x00008003020075a7 */ /* 0x000e6400080011ff */
[----:B-1----:R-:W-:Y:S05]  /*24b0*/  @!P0 BRA `(.L_x_43) ;  /* 0x0000006c009c8947 */ /* 0x002fea0003800000 */
.L_x_155:
[----:B------:R-:W4:Y:S01]  /*24c0*/  LDS.128 R4, [R4+0x110] ;  /* 0x0001100004047984 */ /* 0x000f220000000c00 */
[----:B------:R-:W-:Y:S01]  /*24d0*/  ISETP.GE.AND P0, PT, R26, 0x1, PT ;  /* 0x000000011a00780c */ /* 0x000fe20003f06270 */
[----:B-1----:R-:W-:Y:S01]  /*24e0*/  VIADD R2, R2, 0x90 ;  /* 0x0000009002027836 */ /* 0x002fe20000000000 */
[----:B------:R-:W-:Y:S01]  /*24f0*/  @!PT LDS RZ, [RZ] ;  /* 0x00000000fffff984 */ /* 0x000fe20000000800 */
[----:B------:R-:W-:Y:S01]  /*2500*/  @!PT LDS RZ, [RZ] ;  /* 0x00000000fffff984 */ /* 0x000fe20000000800 */
[----:B------:R-:W-:Y:S01]  /*2510*/  @!PT LDS RZ, [RZ] ;  /* 0x00000000fffff984 */ /* 0x000fe20000000800 */
[----:B------:R-:W-:Y:S01]  /*2520*/  @!PT LDS RZ, [RZ] ;  /* 0x00000000fffff984 */ /* 0x000fe20000000800 */
[----:B------:R1:W-:Y:S06]  /*2530*/  MEMBAR.ALL.CTA ;  /* 0x0000000000007992 */ /* 0x0003ec0000008000 */
[----:B-1----:R-:W1:Y:S01]  /*2540*/  FENCE.VIEW.ASYNC.S ;  /* 0x00000000000073c6 */ /* 0x002e620000000000 */
[----:B------:R-:W-:-:S04]  /*2550*/  PRMT R2, RZ, 0x654, R2 ;  /* 0x00000654ff027816 */ /* 0x000fc80000000002 */
[----:B-1----:R1:W-:Y:S01]  /*2560*/  SYNCS.ARRIVE.TRANS64.RED.A1T0 RZ, [R2+URZ], RZ ;  /* 0x000000ff02ff79a7 */ /* 0x0023e200081004ff */
[----:B----4-:R-:W-:-:S13]  /*2570*/  LOP3.LUT P2, RZ, R6, 0x1, RZ, 0xc0, !PT ;  /* 0x0000000106ff7812 */ /* 0x010fda000784c0ff */
[----:B------:R-:W-:Y:S01]  /*2580*/  @P2 SHF.R.U32.HI R3, RZ, 0x10, R5 ;  /* 0x00000010ff032819 */ /* 0x000fe20000011605 */
[----:B------:R-:W-:Y:S01]  /*2590*/  VOTEU.ANY UP0, P2 ;  /* 0x0000000000ff7886 */ /* 0x000fe20001000100 */
[----:B------:R-:W-:Y:S02]  /*25a0*/  @P2 MOV R13, R4 ;  /* 0x00000004000d2202 */ /* 0x000fe40000000f00 */
[----:B------:R-:W-:Y:S02]  /*25b0*/  @P2 R2UR.BROADCAST UR4, R3 ;  /* 0x00000000030422ca */ /* 0x000fe400008e0000 */
[----:B------:R-:W-:-:S11]  /*25c0*/  @P2 LOP3.LUT R11, R5, 0xffff, RZ, 0xc0, !PT ;  /* 0x0000ffff050b2812 */ /* 0x000fd600078ec0ff */
[----:B------:R-:W-:Y:S01]  /*25d0*/  @UP0 UMOV UR60, UR4 ;  /* 0x00000004003c0c82 */ /* 0x000fe20008000000 */
[----:B-1----:R-:W-:Y:S05]  /*25e0*/  @!P0 BRA `(.L_x_44) ;  /* 0x0000000000b88947 */ /* 0x002fea0003800000 */
[----:B------:R-:W3:Y:S01]  /*25f0*/  LDC.64 R4, c[0x0][0xb18] ;  /* 0x0002c600ff047b82 */ /* 0x000ee20000000a00 */
[----:B------:R-:W-:-:S07]  /*2600*/  ISETP.NE.AND P3, PT, R26, 0x1, PT ;  /* 0x000000011a00780c */ /* 0x000fce0003f65270 */
[----:B------:R-:W1:Y:S08]  /*2610*/  LDC.64 R6, c[0x0][0xb10] ;  /* 0x0002c400ff067b82 */ /* 0x000e700000000a00 */
[----:B------:R-:W2:Y:S08]  /*2620*/  LDC R17, c[0x0][0xb20] ;  /* 0x0002c800ff117b82 */ /* 0x000eb00000000800 */
[----:B------:R-:W4:Y:S01]  /*2630*/  LDC R18, c[0x0][0xb0c] ;  /* 0x0002c300ff127b82 */ /* 0x000f220000000800 */
[----:B---3--:R-:W-:Y:S01]  /*2640*/  IMAD.HI.U32 R22, R0, R5, RZ ;  /* 0x0000000500167227 */ /* 0x008fe200078e00ff */
[----:B------:R-:W-:-:S06]  /*2650*/  ISETP.NE.AND P0, PT, R4, 0x1, PT ;  /* 0x000000010400780c */ /* 0x000fcc0003f05270 */
[----:B------:R-:W3:Y:S01]  /*2660*/  LDC.64 R2, c[0x0][0xb28] ;  /* 0x0002ca00ff027b82 */ /* 0x000ee20000000a00 */
[----:B-1----:R-:W-:-:S04]  /*2670*/  IMAD.HI.U32 R20, R9, R6, RZ ;  /* 0x0000000609147227 */ /* 0x002fc800078e00ff */
[----:B------:R-:W-:Y:S01]  /*2680*/  IMAD.HI.U32 R24, R13, R6, RZ ;  /* 0x000000060d187227 */ /* 0x000fe200078e00ff */
[----:B------:R-:W-:Y:S02]  /*2690*/  SHF.R.U32.HI R20, RZ, R7, R20 ;  /* 0x00000007ff147219 */ /* 0x000fe40000011614 */
[----:B--2---:R-:W-:Y:S01]  /*26a0*/  SHF.R.U32.HI R19, RZ, R17, R22 ;  /* 0x00000011ff137219 */ /* 0x004fe20000011616 */
[----:B------:R-:W-:Y:S01]  /*26b0*/  IMAD.HI.U32 R22, R11, R5, RZ ;  /* 0x000000050b167227 */ /* 0x000fe200078e00ff */
[----:B------:R-:W-:Y:S02]  /*26c0*/  SHF.R.U32.HI R24, RZ, R7, R24 ;  /* 0x00000007ff187219 */ /* 0x000fe40000011618 */
[----:B------:R-:W-:Y:S02]  /*26d0*/  SEL R19, R0, R19, !P0 ;  /* 0x0000001300137207 */ /* 0x000fe40004000000 */
[----:B------:R-:W-:Y:S02]  /*26e0*/  SHF.R.U32.HI R22, RZ, R17, R22 ;  /* 0x00000011ff167219 */ /* 0x000fe40000011616 */
[----:B----4-:R-:W-:-:S02]  /*26f0*/  ISETP.NE.AND P1, PT, R18, 0x1, PT ;  /* 0x000000011200780c */ /* 0x010fc40003f25270 */
[----:B------:R-:W-:Y:S02]  /*2700*/  SEL R5, R11, R22, !P0 ;  /* 0x000000160b057207 */ /* 0x000fe40004000000 */
[----:B------:R-:W-:Y:S02]  /*2710*/  SEL R21, R9, R20, !P1 ;  /* 0x0000001409157207 */ /* 0x000fe40004800000 */
[----:B------:R-:W-:Y:S01]  /*2720*/  SEL R7, R13, R24, !P1 ;  /* 0x000000180d077207 */ /* 0x000fe20004800000 */
[----:B---3--:R-:W-:Y:S01]  /*2730*/  IMAD.HI.U32 R20, R19, R2, RZ ;  /* 0x0000000213147227 */ /* 0x008fe200078e00ff */
[----:B------:R-:W-:-:S03]  /*2740*/  IADD3 R17, PT, PT, -R5, RZ, RZ ;  /* 0x000000ff05117210 */ /* 0x000fc60007ffe1ff */
        /* <DEDUP_REMOVED lines=11> */
[----:B------:R-:W-:-:S04]  /*2800*/  @!P0 IMAD.HI.U32 R20, R7, R2, RZ ;  /* 0x0000000207148227 */ /* 0x000fc800078e00ff */
[----:B------:R-:W-:Y:S01]  /*2810*/  IMAD.MOV R2, RZ, RZ, -R6 ;  /* 0x000000ffff027224 */ /* 0x000fe200078e0a06 */
[----:B------:R-:W-:-:S03]  /*2820*/  @!P0 SHF.R.U32.HI R20, RZ, R3, R20 ;  /* 0x00000003ff148219 */ /* 0x000fc60000011614 */
[----:B------:R-:W-:Y:S01]  /*2830*/  IMAD R2, R26, R2, R5 ;  /* 0x000000021a027224 */ /* 0x000fe200078e0205 */
        /* <DEDUP_REMOVED lines=9> */
.L_x_44:
[----:B------:R-:W1:Y:S02]  /*28d0*/  LDCU UR4, c[0x0][0xb30] ;  /* 0x00016600ff0477ac */ /* 0x000e640008000800 */
[----:B-1----:R-:W-:-:S09]  /*28e0*/  UISETP.NE.AND UP0, UPT, UR4, 0x1, UPT ;  /* 0x000000010400788c */ /* 0x002fd2000bf05270 */
[----:B------:R-:W-:Y:S05]  /*28f0*/  BRA.U UP0, `(.L_x_45) ;  /* 0x0000000100407547 */ /* 0x000fea000b800000 */
[----:B------:R-:W1:Y:S08]  /*2900*/  LDC.64 R4, c[0x0][0xb10] ;  /* 0x0002c400ff047b82 */ /* 0x000e700000000a00 */
[----:B------:R-:W2:Y:S08]  /*2910*/  LDC.64 R2, c[0x0][0xb18] ;  /* 0x0002c600ff027b82 */ /* 0x000eb00000000a00 */
[----:B------:R-:W4:Y:S08]  /*2920*/  LDC R6, c[0x0][0xb20] ;  /* 0x0002c800ff067b82 */ /* 0x000f300000000800 */
[----:B------:R-:W3:Y:S01]  /*2930*/  LDC R18, c[0x0][0xb0c] ;  /* 0x0002c300ff127b82 */ /* 0x000ee20000000800 */
[----:B-1----:R-:W-:-:S05]  /*2940*/  IMAD.HI.U32 R4, R13, R4, RZ ;  /* 0x000000040d047227 */ /* 0x002fca00078e00ff */
[----:B------:R-:W-:Y:S01]  /*2950*/  SHF.R.U32.HI R4, RZ, R5, R4 ;  /* 0x00000005ff047219 */ /* 0x000fe20000011604 */
[----:B--2---:R-:W-:Y:S01]  /*2960*/  IMAD.HI.U32 R3, R11, R3, RZ ;  /* 0x000000030b037227 */ /* 0x004fe200078e00ff */
[----:B------:R-:W-:-:S04]  /*2970*/  ISETP.NE.AND P0, PT, R2, 0x1, PT ;  /* 0x000000010200780c */ /* 0x000fc80003f05270 */
[----:B----4-:R-:W-:-:S04]  /*2980*/  SHF.R.U32.HI R6, RZ, R6, R3 ;  /* 0x00000006ff067219 */ /* 0x010fc80000011603 */
[----:B------:R-:W-:Y:S02]  /*2990*/  SEL R3, R11, R6, !P0 ;  /* 0x000000060b037207 */ /* 0x000fe40004000000 */
[----:B---3--:R-:W-:-:S04]  /*29a0*/  ISETP.NE.AND P1, PT, R18, 0x1, PT ;  /* 0x000000011200780c */ /* 0x008fc80003f25270 */
[----:B------:R-:W-:-:S05]  /*29b0*/  SEL R4, R13, R4, !P1 ;  /* 0x000000040d047207 */ /* 0x000fca0004800000 */
[----:B------:R-:W-:Y:S02]  /*29c0*/  IMAD.IADD R5, R3, 0x1, -R4 ;  /* 0x0000000103057824 */ /* 0x000fe400078e0a04 */
[----:B------:R-:W-:Y:S02]  /*29d0*/  IMAD.IADD R3, R4, 0x1, -R3 ;  /* 0x0000000104037824 */ /* 0x000fe400078e0a03 */
[----:B------:R-:W-:Y:S02]  /*29e0*/  IMAD R13, R5, R18, R13 ;  /* 0x00000012050d7224 */ /* 0x000fe400078e020d */
[----:B------:R-:W-:-:S07]  /*29f0*/  IMAD R11, R3, R2, R11 ;  /* 0x00000002030b7224 */ /* 0x000fce00078e020b */
.L_x_45:
[----:B------:R-:W-:Y:S01]  /*2a00*/  VIADD R14, R14, 0x1 ;  /* 0x000000010e0e7836 */ /* 0x000fe20000000000 */
[----:B------:R-:W-:Y:S01]  /*2a10*/  PLOP3.LUT P1, PT, PT, PT, PT, 0x80, 0x8 ;  /* 0x000000000008781c */ /* 0x000fe20003f2f070 */
[----:B------:R-:W-:Y:S02]  /*2a20*/  IMAD.IADD R21, R13, 0x1, R60 ;  /* 0x000000010d157824 */ /* 0x000fe400078e023c */
[----:B------:R-:W-:Y:S01]  /*2a30*/  IMAD.IADD R20, R11, 0x1, R58 ;  /* 0x000000010b147824 */ /* 0x000fe200078e023a */
[----:B------:R-:W-:-:S04]  /*2a40*/  ISETP.NE.AND P0, PT, R14, 0x2, PT ;  /* 0x000000020e00780c */ /* 0x000fc80003f05270 */
[----:B------:R-:W-:Y:S02]  /*2a50*/  SEL R3, RZ, 0x1, P0 ;  /* 0x00000001ff037807 */ /* 0x000fe40000000000 */
[----:B------:R-:W-:Y:S02]  /*2a60*/  SEL R14, R14, RZ, P0 ;  /* 0x000000ff0e0e7207 */ /* 0x000fe40000000000 */
[----:B------:R-:W-:Y:S01]  /*2a70*/  LOP3.LUT R12, R12, R3, RZ, 0x3c, !PT ;  /* 0x000000030c0c7212 */ /* 0x000fe200078e3cff */
[----:B------:R-:W-:Y:S06]  /*2a80*/  @P2 BRA `(.L_x_46) ;  /* 0xffffffec003c2947 */ /* 0x000fec000383ffff */
[----:B------:R-:W-:Y:S01]  /*2a90*/  UIADD3 UR21, UPT, UPT, UR21, 0x18, URZ ;  /* 0x0000001815157890 */ /* 0x000fe2000fffe0ff */
[----:B------:R-:W-:-:S03]  /*2aa0*/  SHF.L.U32 R3, R15, 0x1f, RZ ;  /* 0x0000001f0f037819 */ /* 0x000fc600000006ff */
[----:B------:R-:W-:-:S09]  /*2ab0*/  ULEA UR4, UR29, UR21, 0x3 ;  /* 0x000000151d047291 */ /* 0x000fd2000f8e18ff */
[----:B------:R-:W1:Y:S02]  /*2ac0*/  SYNCS.PHASECHK.TRANS64.TRYWAIT P0, [UR4], R3 ;  /* 0x00000003ff0075a7 */ /* 0x000e640008001104 */
[----:B-1----:R-:W-:Y:S05]  /*2ad0*/  @!P0 BRA `(.L_x_47) ;  /* 0x0000006800288947 */ /* 0x002fea0003800000 */
.L_x_157:
[----:B------:R-:W-:-:S04]  /*2ae0*/  UIADD3 UR4, UPT, UPT, UR29, 0x1, URZ ;  /* 0x000000011d047890 */ /* 0x000fc8000fffe0ff */
[----:B------:R-:W-:-:S04]  /*2af0*/  UISETP.NE.AND UP0, UPT, UR4, 0x3, UPT ;  /* 0x000000030400788c */ /* 0x000fc8000bf05270 */
[----:B------:R-:W-:Y:S02]  /*2b00*/  USEL UR6, URZ, 0x1, UP0 ;  /* 0x00000001ff067887 */ /* 0x000fe40008000000 */
[----:B------:R-:W-:-:S04]  /*2b10*/  USEL UR4, UR4, URZ, UP0 ;  /* 0x000000ff04047287 */ /* 0x000fc80008000000 */
[----:B------:R-:W-:Y:S01]  /*2b20*/  ULEA UR5, UR4, UR21, 0x3 ;  /* 0x0000001504057291 */ /* 0x000fe2000f8e18ff */
[----:B------:R-:W-:-:S04]  /*2b30*/  LOP3.LUT R15, R15, UR6, RZ, 0x3c, !PT ;  /* 0x000000060f0f7c12 */ /* 0x000fc8000f8e3cff */
[----:B-1----:R-:W-:-:S04]  /*2b40*/  SHF.L.U32 R3, R15, 0x1f, RZ ;  /* 0x0000001f0f037819 */ /* 0x002fc800000006ff */
[----:B------:R-:W1:Y:S02]  /*2b50*/  SYNCS.PHASECHK.TRANS64.TRYWAIT P0, [UR5], R3 ;  /* 0x00000003ff0075a7 */ /* 0x000e640008001105 */
[----:B-1----:R-:W-:Y:S05]  /*2b60*/  @!P0 BRA `(.L_x_48) ;  /* 0x00000068001c8947 */ /* 0x002fea0003800000 */
.L_x_159:
[----:B------:R-:W-:-:S04]  /*2b70*/  UIADD3 UR4, UPT, UPT, UR4, 0x1, URZ ;  /* 0x0000000104047890 */ /* 0x000fc8000fffe0ff */
[----:B------:R-:W-:-:S04]  /*2b80*/  UISETP.NE.AND UP0, UPT, UR4, 0x3, UPT ;  /* 0x000000030400788c */ /* 0x000fc8000bf05270 */
[----:B------:R-:W-:Y:S02]  /*2b90*/  USEL UR5, URZ, 0x1, UP0 ;  /* 0x00000001ff057887 */ /* 0x000fe40008000000 */
[----:B------:R-:W-:-:S04]  /*2ba0*/  USEL UR4, UR4, URZ, UP0 ;  /* 0x000000ff04047287 */ /* 0x000fc80008000000 */
[----:B------:R-:W-:Y:S01]  /*2bb0*/  ULEA UR4, UR4, UR21, 0x3 ;  /* 0x0000001504047291 */ /* 0x000fe2000f8e18ff */
[----:B-1----:R-:W-:-:S04]  /*2bc0*/  LOP3.LUT R3, R15, UR5, RZ, 0x3c, !PT ;  /* 0x000000050f037c12 */ /* 0x002fc8000f8e3cff */
[----:B------:R-:W-:Y:S01]  /*2bd0*/  SHF.L.U32 R3, R3, 0x1f, RZ ;  /* 0x0000001f03037819 */ /* 0x000fe200000006ff */
[----:B---3--:R-:W-:-:S07]  /*2be0*/  IMAD.U32 R0, RZ, RZ, UR4 ;  /* 0x00000004ff007e24 */ /* 0x008fce000f8e00ff */
.L_x_49:
[----:B-1----:R1:W2:Y:S02]  /*2bf0*/  SYNCS.PHASECHK.TRANS64.TRYWAIT P0, [R0+URZ], R3 ;  /* 0x00000003000075a7 */ /* 0x0022a400080011ff */
[----:B--2---:R-:W-:Y:S05]  /*2c00*/  @!P0 NANOSLEEP.SYNCS 0x989680 ;  /* 0x009896800000895d */ /* 0x004fea0003900000 */
[----:B------:R-:W2:Y:S02]  /*2c10*/  @!P0 SYNCS.PHASECHK.TRANS64 P0, [R0+URZ], R3 ;  /* 0x00000003000085a7 */ /* 0x000ea400080010ff */
[----:B--2---:R-:W-:Y:S05]  /*2c20*/  @P0 EXIT ;  /* 0x000000000000094d */ /* 0x004fea0003800000 */
[----:B------:R-:W-:Y:S05]  /*2c30*/  BRA `(.L_x_49) ;  /* 0xfffffffc00ec7947 */ /* 0x000fea000383ffff */
.L_x_22:
[----:B------:R-:W-:-:S04]  /*2c40*/  UISETP.NE.AND UP1, UPT, UR54, URZ, UPT ;  /* 0x000000ff3600728c */ /* 0x000fc8000bf25270 */
[----:B------:R-:W-:-:S09]  /*2c50*/  UISETP.NE.OR UP1, UPT, UR10, 0x1, UP1 ;  /* 0x000000010a00788c */ /* 0x000fd20008f25670 */
[----:B------:R-:W-:Y:S05]  /*2c60*/  BRA.U UP1, `(.L_x_50) ;  /* 0x00000005014c7547 */ /* 0x000fea000b800000 */
[----:B------:R-:W-:Y:S01]  /*2c70*/  HFMA2 R11, -RZ, RZ, 0, 0 ;  /* 0x00000000ff0b7431 */ /* 0x000fe200000001ff */
[----:B------:R-:W-:Y:S01]  /*2c80*/  ISETP.GE.U32.AND P2, PT, R10, 0x2, PT ;  /* 0x000000020a00780c */ /* 0x000fe20003f46070 */
[----:B------:R-:W-:Y:S01]  /*2c90*/  IMAD.MOV.U32 R12, RZ, RZ, 0x1 ;  /* 0x00000001ff0c7424 */ /* 0x000fe200078e00ff */
[----:B------:R-:W-:Y:S01]  /*2ca0*/  CS2R R8, SRZ ;  /* 0x0000000000087805 */ /* 0x000fe2000001ff00 */
[----:B------:R-:W-:Y:S01]  /*2cb0*/  IMAD.MOV.U32 R3, RZ, RZ, RZ ;  /* 0x000000ffff037224 */ /* 0x000fe200078e00ff */
[----:B------:R-:W-:Y:S01]  /*2cc0*/  UMOV UR6, 0x400 ;  /* 0x0000040000067882 */ /* 0x000fe20000000000 */
[----:B------:R-:W-:Y:S01]  /*2cd0*/  UMOV UR5, URZ ;  /* 0x000000ff00057c82 */ /* 0x000fe20008000000 */
[----:B------:R-:W-:-:S12]  /*2ce0*/  ULEA UR6, UR54, UR6, 0x18 ;  /* 0x0000000636067291 */ /* 0x000fd8000f8ec0ff */
.L_x_54:
[----:B------:R-:W-:Y:S02]  /*2cf0*/  LEA R0, R3, UR6, 0x3 ;  /* 0x0000000603007c11 */ /* 0x000fe4000f8e18ff */
[----:B------:R-:W-:-:S03]  /*2d00*/  SHF.L.U32 R5, R8, 0x1f, RZ ;  /* 0x0000001f08057819 */ /* 0x000fc600000006ff */
[----:B------:R-:W-:Y:S01]  /*2d10*/  VIADD R4, R0, 0xf0 ;  /* 0x000000f000047836 */ /* 0x000fe20000000000 */
[----:B------:R-:W1:Y:S02]  /*2d20*/  SYNCS.PHASECHK.TRANS64.TRYWAIT P0, [R0+URZ+0xe0], R5 ;  /* 0x0000e005000075a7 */ /* 0x000e6400080011ff */
[----:B-1----:R-:W-:Y:S05]  /*2d30*/  @!P0 BRA `(.L_x_51) ;  /* 0x0000006400c08947 */ /* 0x002fea0003800000 */
.L_x_160:
[----:B------:R-:W-:Y:S01]  /*2d40*/  ULEA UR4, UR5, UR6, 0x3 ;  /* 0x0000000605047291 */ /* 0x000fe2000f8e18ff */
[----:B------:R-:W-:Y:S01]  /*2d50*/  PRMT R4, RZ, 0x654, R4 ;  /* 0x00000654ff047816 */ /* 0x000fe20000000004 */
[----:B-1----:R-:W-:Y:S01]  /*2d60*/  @!P2 IMAD.MOV.U32 R5, RZ, RZ, 0x10 ;  /* 0x00000010ff05a424 */ /* 0x002fe200078e00ff */
[----:B------:R-:W-:Y:S01]  /*2d70*/  SHF.L.U32 R7, R12, 0x1f, RZ ;  /* 0x0000001f0c077819 */ /* 0x000fe200000006ff */
[----:B------:R-:W-:Y:S01]  /*2d80*/  UIADD3 UR7, UPT, UPT, UR4, 0x80, URZ ;  /* 0x0000008004077890 */ /* 0x000fe2000fffe0ff */
[----:B------:R1:W-:Y:S05]  /*2d90*/  SYNCS.ARRIVE.TRANS64.RED.A1T0 RZ, [R4+URZ], RZ ;  /* 0x000000ff04ff79a7 */ /* 0x0003ea00081004ff */
[----:B------:R-:W-:Y:S01]  /*2da0*/  IMAD.U32 R13, RZ, RZ, UR7 ;  /* 0x00000007ff0d7e24 */ /* 0x000fe2000f8e00ff */
[----:B------:R-:W2:Y:S04]  /*2db0*/  SYNCS.PHASECHK.TRANS64.TRYWAIT P0, [UR4+0x90], R7 ;  /* 0x00009007ff0075a7 */ /* 0x000ea80008001104 */
[----:B------:R-:W-:Y:S01]  /*2dc0*/  PRMT R13, R10, 0x654, R13 ;  /* 0x000006540a0d7816 */ /* 0x000fe2000000000d */
[----:B-12---:R-:W-:Y:S06]  /*2dd0*/  @!P0 BRA `(.L_x_52) ;  /* 0x0000006400ac8947 */ /* 0x006fec0003800000 */
.L_x_162:
[----:B------:R-:W-:Y:S01]  /*2de0*/  ULEA UR8, UR5, UR6, 0x4 ;  /* 0x0000000605087291 */ /* 0x000fe2000f8e20ff */
[----:B------:R-:W-:Y:S01]  /*2df0*/  SEL R2, R13, R2, !P2 ;  /* 0x000000020d027207 */ /* 0x000fe20005000000 */
[----:B------:R-:W-:Y:S01]  /*2e00*/  UIADD3 UR9, UPT, UPT, UR4, 0x80, URZ ;  /* 0x0000008004097890 */ /* 0x000fe2000fffe0ff */
[----:B-1----:R-:W-:Y:S01]  /*2e10*/  LEA R0, R11, UR6, 0x3 ;  /* 0x000000060b007c11 */ /* 0x002fe2000f8e18ff */
[----:B------:R-:W-:Y:S01]  /*2e20*/  UIADD3 UR8, UPT, UPT, UR8, 0x110, URZ ;  /* 0x0000011008087890 */ /* 0x000fe2000fffe0ff */
[----:B------:R1:W-:Y:S01]  /*2e30*/  @!P2 SYNCS.ARRIVE.TRANS64.RED RZ, [R2+URZ], R5 ;  /* 0x0000000502ffa9a7 */ /* 0x0003e200080004ff */
[----:B------:R-:W-:Y:S01]  /*2e40*/  UIADD3 UR4, UPT, UPT, UR5, 0x1, URZ ;  /* 0x0000000105047890 */ /* 0x000fe2000fffe0ff */
[----:B------:R-:W-:-:S03]  /*2e50*/  VIADD R3, R3, 0x1 ;  /* 0x0000000103037836 */ /* 0x000fc60000000000 */
[----:B------:R-:W-:Y:S02]  /*2e60*/  UISETP.NE.AND UP0, UPT, UR4, 0x2, UPT ;  /* 0x000000020400788c */ /* 0x000fe4000bf05270 */
[----:B------:R-:W-:Y:S01]  /*2e70*/  ISETP.NE.AND P0, PT, R3, 0x2, PT ;  /* 0x000000020300780c */ /* 0x000fe20003f05270 */
[----:B------:R-:W-:Y:S06]  /*2e80*/  UGETNEXTWORKID.BROADCAST [UR8], [UR9] ;  /* 0x00000000080073ca */ /* 0x000fec0008000100 */
[----:B------:R-:W-:Y:S02]  /*2e90*/  USEL UR7, URZ, 0x1, UP0 ;  /* 0x00000001ff077887 */ /* 0x000fe40008000000 */
[----:B------:R-:W-:-:S04]  /*2ea0*/  USEL UR5, UR4, URZ, UP0 ;  /* 0x000000ff04057287 */ /* 0x000fc80008000000 */
[----:B------:R-:W-:Y:S02]  /*2eb0*/  LOP3.LUT R12, R12, UR7, RZ, 0x3c, !PT ;  /* 0x000000070c0c7c12 */ /* 0x000fe4000f8e3cff */
[----:B-1----:R-:W-:-:S04]  /*2ec0*/  SHF.L.U32 R5, R9, 0x1f, RZ ;  /* 0x0000001f09057819 */ /* 0x002fc800000006ff */
[----:B------:R-:W1:Y:S02]  /*2ed0*/  SYNCS.PHASECHK.TRANS64.TRYWAIT P1, [R0+URZ+0x80], R5 ;  /* 0x00008005000075a7 */ /* 0x000e6400080211ff */
[----:B-1----:R-:W-:Y:S05]  /*2ee0*/  @!P1 BRA `(.L_x_53) ;  /* 0x0000006400809947 */ /* 0x002fea0003800000 */
.L_x_163:
[----:B------:R-:W-:Y:S01]  /*2ef0*/  LEA R4, R11, UR6, 0x4 ;  /* 0x000000060b047c11 */ /* 0x000fe2000f8e20ff */
[----:B-1----:R-:W-:Y:S01]  /*2f00*/  VIADD R0, R0, 0x90 ;  /* 0x0000009000007836 */ /* 0x002fe20000000000 */
[----:B------:R-:W-:Y:S01]  /*2f10*/  SEL R3, R3, RZ, P0 ;  /* 0x000000ff03037207 */ /* 0x000fe20000000000 */
[----:B------:R-:W-:-:S03]  /*2f20*/  VIADD R11, R11, 0x1 ;  /* 0x000000010b0b7836 */ /* 0x000fc60000000000 */
[----:B------:R-:W1:Y:S01]  /*2f30*/  LDS.128 R4, [R4+0x110] ;  /* 0x0001100004047984 */ /* 0x000e620000000c00 */
[----:B------:R-:W-:Y:S02]  /*2f40*/  PRMT R0, RZ, 0x654, R0 ;  /* 0x00000654ff007816 */ /* 0x000fe40000000000 */
[C---:B------:R-:W-:Y:S01]  /*2f50*/  ISETP.NE.AND P1, PT, R11.reuse, 0x2, PT ;  /* 0x000000020b00780c */ /* 0x040fe20003f25270 */
[----:B------:R-:W-:Y:S01]  /*2f60*/  @!PT LDS RZ, [RZ] ;  /* 0x00000000fffff984 */ /* 0x000fe20000000800 */
[----:B------:R-:W-:Y:S01]  /*2f70*/  @!PT LDS RZ, [RZ] ;  /* 0x00000000fffff984 */ /* 0x000fe20000000800 */
[----:B------:R-:W-:Y:S01]  /*2f80*/  @!PT LDS RZ, [RZ] ;  /* 0x00000000fffff984 */ /* 0x000fe20000000800 */
[----:B------:R-:W-:Y:S01]  /*2f90*/  @!PT LDS RZ, [RZ] ;  /* 0x00000000fffff984 */ /* 0x000fe20000000800 */
[----:B------:R2:W-:Y:S06]  /*2fa0*/  MEMBAR.ALL.CTA ;  /* 0x0000000000007992 */ /* 0x0005ec0000008000 */
[----:B--2---:R-:W2:Y:S01]  /*2fb0*/  FENCE.VIEW.ASYNC.S ;  /* 0x00000000000073c6 */ /* 0x004ea20000000000 */
[----:B------:R-:W-:Y:S01]  /*2fc0*/  SEL R11, R11, RZ, P1 ;  /* 0x000000ff0b0b7207 */ /* 0x000fe20000800000 */
[----:B--2---:R2:W-:Y:S01]  /*2fd0*/  SYNCS.ARRIVE.TRANS64.RED.A1T0 RZ, [R0+URZ], RZ ;  /* 0x000000ff00ff79a7 */ /* 0x0045e200081004ff */
[----:B-1----:R-:W-:-:S02]  /*2fe0*/  LOP3.LUT P3, RZ, R6, 0x1, RZ, 0xc0, !PT ;  /* 0x0000000106ff7812 */ /* 0x002fc4000786c0ff */
[----:B------:R-:W-:-:S04]  /*2ff0*/  SEL R5, RZ, 0x1, P0 ;  /* 0x00000001ff057807 */ /* 0x000fc80000000000 */
[----:B------:R-:W-:Y:S02]  /*3000*/  LOP3.LUT R8, R8, R5, RZ, 0x3c, !PT ;  /* 0x0000000508087212 */ /* 0x000fe400078e3cff */
[----:B--2---:R-:W-:-:S04]  /*3010*/  SEL R0, RZ, 0x1, P1 ;  /* 0x00000001ff007807 */ /* 0x004fc80000800000 */
[----:B------:R-:W-:Y:S01]  /*3020*/  LOP3.LUT R9, R9, R0, RZ, 0x3c, !PT ;  /* 0x0000000009097212 */ /* 0x000fe200078e3cff */
[----:B------:R-:W-:Y:S06]  /*3030*/  @P3 BRA `(.L_x_54) ;  /* 0xfffffffc002c3947 */ /* 0x000fec000383ffff */
[----:B------:R-:W-:Y:S01]  /*3040*/  ULEA UR4, UR5, UR6, 0x3 ;  /* 0x0000000605047291 */ /* 0x000fe2000f8e18ff */
[----:B------:R-:W-:-:S08]  /*3050*/  SHF.L.U32 R3, R12, 0x1f, RZ ;  /* 0x0000001f0c037819 */ /* 0x000fd000000006ff */
[----:B------:R-:W1:Y:S02]  /*3060*/  SYNCS.PHASECHK.TRANS64 P0, [UR4+0x90], R3 ;  /* 0x00009003ff0075a7 */ /* 0x000e640008001004 */
[----:B-1----:R-:W-:Y:S05]  /*3070*/  @P0 BRA `(.L_x_55) ;  /* 0x0000000000080947 */ /* 0x002fea0003800000 */
[----:B------:R-:W1:Y:S02]  /*3080*/  SYNCS.PHASECHK.TRANS64.TRYWAIT P0, [UR4+0x90], R3 ;  /* 0x00009003ff0075a7 */ /* 0x000e640008001104 */
[----:B-1----:R-:W-:Y:S05]  /*3090*/  @!P0 BRA `(.L_x_56) ;  /* 0x0000006400288947 */ /* 0x002fea0003800000 */
.L_x_55:
[----:B------:R-:W-:-:S04]  /*30a0*/  UIADD3 UR7, UPT, UPT, UR5, 0x1, URZ ;  /* 0x0000000105077890 */ /* 0x000fc8000fffe0ff */
[----:B------:R-:W-:-:S04]  /*30b0*/  UISETP.NE.AND UP0, UPT, UR7, 0x2, UPT ;  /* 0x000000020700788c */ /* 0x000fc8000bf05270 */
[----:B------:R-:W-:Y:S02]  /*30c0*/  USEL UR8, URZ, 0x1, UP0 ;  /* 0x00000001ff087887 */ /* 0x000fe40008000000 */
[----:B------:R-:W-:-:S04]  /*30d0*/  USEL UR7, UR7, URZ, UP0 ;  /* 0x000000ff07077287 */ /* 0x000fc80008000000 */
[----:B------:R-:W-:Y:S01]  /*30e0*/  ULEA UR7, UR7, UR6, 0x3 ;  /* 0x0000000607077291 */ /* 0x000fe2000f8e18ff */
[----:B-1----:R-:W-:-:S04]  /*30f0*/  LOP3.LUT R3, R12, UR8, RZ, 0x3c, !PT ;  /* 0x000000080c037c12 */ /* 0x002fc8000f8e3cff */
[----:B------:R-:W-:-:S04]  /*3100*/  SHF.L.U32 R0, R3, 0x1f, RZ ;  /* 0x0000001f03007819 */ /* 0x000fc800000006ff */
[----:B------:R-:W1:Y:S02]  /*3110*/  SYNCS.PHASECHK.TRANS64 P0, [UR7+0x90], R0 ;  /* 0x00009000ff0075a7 */ /* 0x000e640008001007 */
[----:B-1----:R-:W-:Y:S05]  /*3120*/  @P0 EXIT ;  /* 0x000000000000094d */ /* 0x002fea0003800000 */
[----:B------:R-:W-:Y:S02]  /*3130*/  SHF.L.U32 R3, R3, 0x1f, RZ ;  /* 0x0000001f03037819 */ /* 0x000fe400000006ff */
[----:B------:R-:W-:-:S07]  /*3140*/  MOV R0, UR7 ;  /* 0x0000000700007c02 */ /* 0x000fce0008000f00 */
.L_x_57:
[----:B-1----:R1:W2:Y:S02]  /*3150*/  SYNCS.PHASECHK.TRANS64.TRYWAIT P0, [R0+URZ+0x90], R3 ;  /* 0x00009003000075a7 */ /* 0x0022a400080011ff */
[----:B--2---:R-:W-:Y:S05]  /*3160*/  @!P0 NANOSLEEP.SYNCS 0x989680 ;  /* 0x009896800000895d */ /* 0x004fea0003900000 */
[----:B------:R-:W2:Y:S02]  /*3170*/  @!P0 SYNCS.PHASECHK.TRANS64 P0, [R0+URZ+0x90], R3 ;  /* 0x00009003000085a7 */ /* 0x000ea400080010ff */
[----:B--2---:R-:W-:Y:S05]  /*3180*/  @P0 EXIT ;  /* 0x000000000000094d */ /* 0x004fea0003800000 */
[----:B------:R-:W-:Y:S05]  /*3190*/  BRA `(.L_x_57) ;  /* 0xfffffffc00ec7947 */ /* 0x000fea000383ffff */
.L_x_50:
[----:B------:R-:W-:Y:S05]  /*31a0*/  BRA.U UP4, `(.L_x_58) ;  /* 0x0000001904507547 */ /* 0x000fea000b800000 */
[----:B------:R-:W-:Y:S01]  /*31b0*/  UMOV UR4, 0x40 ;  /* 0x0000004000047882 */ /* 0x000fe20000000000 */
[----:B------:R-:W-:Y:S01]  /*31c0*/  NOP ;  /* 0x0000000000007918 */ /* 0x000fe20000000000 */
[----:B------:R-:W-:Y:S01]  /*31d0*/  ULEA UR5, UR54, UR4, 0x18 ;  /* 0x0000000436057291 */ /* 0x000fe2000f8ec0ff */
[----:B------:R-:W-:Y:S02]  /*31e0*/  UMOV UR6, 0x400 ;  /* 0x0000040000067882 */ /* 0x000fe40000000000 */
[----:B------:R-:W-:-:S06]  /*31f0*/  ULEA UR6, UR54, UR6, 0x18 ;  /* 0x0000000636067291 */ /* 0x000fcc000f8ec0ff */
[----:B------:R-:W1:Y:S02]  /*3200*/  LDS.U8 R2, [UR5+0x1c] ;  /* 0x00001c05ff027984 */ /* 0x000e640008000000 */
[----:B-1----:R-:W-:-:S13]  /*3210*/  ISETP.NE.AND P0, PT, R2, RZ, PT ;  /* 0x000000ff0200720c */ /* 0x002fda0003f05270 */
[----:B------:R-:W-:Y:S05]  /*3220*/  @P0 BRA `(.L_x_59) ;  /* 0x0000000400180947 */ /* 0x000fea0003800000 */
[----:B------:R-:W-:Y:S01]  /*3230*/  R2UR UR4, R12 ;  /* 0x000000000c0472ca */ /* 0x000fe200000e0000 */
[----:B------:R-:W-:-:S12]  /*3240*/  UIADD3 UR7, UPT, UPT, UR5, 0x8, URZ ;  /* 0x0000000805077890 */ /* 0x000fd8000fffe0ff */
[----:B------:R-:W-:-:S09]  /*3250*/  UISETP.NE.U32.AND UP0, UPT, UR4, 0x1, UPT ;  /* 0x000000010400788c */ /* 0x000fd2000bf05070 */
[----:B------:R-:W-:Y:S05]  /*3260*/  BRA.U !UP0, `(.L_x_60) ;  /* 0x0000000108a47547 */ /* 0x000fea000b800000 */
[----:B------:R-:W-:Y:S01]  /*3270*/  ELECT P0, URZ, PT ;  /* 0x0000000000ff782f */ /* 0x000fe20003800000 */
[----:B------:R-:W-:-:S12]  /*3280*/  BSSY B0, `(.L_x_60) ;  /* 0x0000027000007945 */ /* 0x000fd80003800000 */
[----:B------:R-:W-:Y:S05]  /*3290*/  @!P0 BRA `(.L_x_61) ;  /* 0x0000000000948947 */ /* 0x000fea0003800000 */
[----:B------:R-:W-:-:S05]  /*32a0*/  UMOV UR4, 0x10 ;  /* 0x0000001000047882 */ /* 0x000fca0000000000 */
[----:B------:R-:W-:Y:S04]  /*32b0*/  DEPBAR.LE SB1, 0x36 ;  /* 0x00009d800000791a */ /* 0x000fe80000000000 */
[----:B------:R-:W1:Y:S02]  /*32c0*/  UTCATOMSWS.2CTA.FIND_AND_SET.ALIGN UP1, UR4, UR4 ;  /* 0x00000004000475e3 */ /* 0x000e640008220800 */
[----:B-1----:R-:W-:Y:S01]  /*32d0*/  MOV R11, UR4 ;  /* 0x00000004000b7c02 */ /* 0x002fe20008000f00 */
[----:B------:R-:W-:Y:S06]  /*32e0*/  BRA.U UP1, `(.L_x_62) ;  /* 0x0000000101187547 */ /* 0x000fec000b800000 */
.L_x_63:
[----:B------:R-:W-:Y:S05]  /*32f0*/  NANOSLEEP 0x64 ;  /* 0x000000640000795d */ /* 0x000fea0003800000 */
[----:B------:R-:W-:-:S05]  /*3300*/  UMOV UR4, 0x10 ;  /* 0x0000001000047882 */ /* 0x000fca0000000000 */
[----:B------:R-:W-:Y:S04]  /*3310*/  DEPBAR.LE SB1, 0x36 ;  /* 0x00009d800000791a */ /* 0x000fe80000000000 */
[----:B------:R-:W1:Y:S02]  /*3320*/  UTCATOMSWS.2CTA.FIND_AND_SET.ALIGN UP1, UR4, UR4 ;  /* 0x00000004000475e3 */ /* 0x000e640008220800 */
[----:B-1----:R-:W-:Y:S01]  /*3330*/  MOV R11, UR4 ;  /* 0x00000004000b7c02 */ /* 0x002fe20008000f00 */
[----:B------:R-:W-:Y:S05]  /*3340*/  BRA.U !UP1, `(.L_x_63) ;  /* 0xfffffffd09e87547 */ /* 0x000fea000b83ffff */
.L_x_62:
[----:B------:R-:W1:Y:S01]  /*3350*/  LDS R5, [UR5+0x10] ;  /* 0x00001005ff057984 */ /* 0x000e620008000800 */
[----:B------:R-:W-:Y:S01]  /*3360*/  R2UR UR4, R9 ;  /* 0x00000000090472ca */ /* 0x000fe200000e0000 */
[----:B------:R-:W-:-:S04]  /*3370*/  IMAD.U32 R3, RZ, RZ, UR6 ;  /* 0x00000006ff037e24 */ /* 0x000fc8000f8e00ff */
[----:B------:R-:W-:-:S08]  /*3380*/  VIADD R3, R3, 0x130 ;  /* 0x0000013003037836 */ /* 0x000fd00000000000 */
[----:B------:R-:W-:Y:S02]  /*3390*/  MOV R2, UR4 ;  /* 0x0000000400027c02 */ /* 0x000fe40008000f00 */
[----:B-1----:R-:W-:-:S04]  /*33a0*/  SHF.L.U32 R5, R5, 0x1f, RZ ;  /* 0x0000001f05057819 */ /* 0x002fc800000006ff */
[----:B------:R-:W1:Y:S02]  /*33b0*/  SYNCS.PHASECHK.TRANS64.TRYWAIT P0, [UR5+0x8], R5 ;  /* 0x00000805ff0075a7 */ /* 0x000e640008001105 */
[----:B-1----:R-:W-:Y:S05]  /*33c0*/  @P0 BRA `(.L_x_64) ;  /* 0x0000000000080947 */ /* 0x002fea0003800000 */
[----:B------:R-:W1:Y:S02]  /*33d0*/  SYNCS.PHASECHK.TRANS64.TRYWAIT P0, [UR5+0x8], R5 ;  /* 0x00000805ff0075a7 */ /* 0x000e640008001105 */
[----:B-1----:R-:W-:Y:S05]  /*33e0*/  @!P0 BRA `(.L_x_65) ;  /* 0x00000060006c8947 */ /* 0x002fea0003800000 */
.L_x_64:
[----:B------:R-:W-:Y:S01]  /*33f0*/  R2UR UR4, R9 ;  /* 0x00000000090472ca */ /* 0x000fe200000e0000 */
[----:B-1----:R-:W-:Y:S02]  /*3400*/  HFMA2 R4, -RZ, RZ, 0, 5.9604644775390625e-08 ;  /* 0x00000001ff047431 */ /* 0x002fe400000001ff */
[----:B------:R-:W-:Y:S01]  /*3410*/  IMAD.MOV.U32 R6, RZ, RZ, 0xffff ;  /* 0x0000ffffff067424 */ /* 0x000fe200078e00ff */
[----:B------:R-:W-:Y:S01]  /*3420*/  PRMT R2, R2, 0x654, R3 ;  /* 0x0000065402027816 */ /* 0x000fe20000000003 */
[----:B------:R-:W-:Y:S02]  /*3430*/  IMAD.MOV.U32 R5, RZ, RZ, 0x4 ;  /* 0x00000004ff057424 */ /* 0x000fe400078e00ff */
[----:B------:R-:W-:Y:S01]  /*3440*/  IMAD.SHL.U32 R10, R11, 0x20, RZ ;  /* 0x000000200b0a7824 */ /* 0x000fe200078e00ff */
[-C--:B------:R-:W-:Y:S02]  /*3450*/  SHF.L.U32 R7, R6, R11.reuse, RZ ;  /* 0x0000000b06077219 */ /* 0x080fe400000006ff */
[----:B------:R-:W-:-:S03]  /*3460*/  SHF.L.U32 R6, R4, R11, RZ ;  /* 0x0000000b04067219 */ /* 0x000fc600000006ff */
[----:B------:R-:W-:-:S06]  /*3470*/  UPRMT UR4, UR4, 0x654, UR7 ;  /* 0x0000065404047896 */ /* 0x000fcc0008000007 */
[----:B------:R-:W-:-:S03]  /*3480*/  MOV R3, UR4 ;  /* 0x0000000400037c02 */ /* 0x000fc60008000f00 */
[----:B------:R1:W-:Y:S01]  /*3490*/  SYNCS.ARRIVE.TRANS64.RED RZ, [UR4], R5 ;  /* 0x00000005ffff79a7 */ /* 0x0003e20008000404 */
[----:B------:R1:W-:Y:S04]  /*34a0*/  STS [UR6+0x130], R10 ;  /* 0x0001300aff007988 */ /* 0x0003e80008000806 */
[----:B------:R1:W-:Y:S04]  /*34b0*/  STAS [R2.64], R11 ;  /* 0x0000000b02007dbd */ /* 0x0003e8000c0008ff */
[----:B------:R1:W-:Y:S04]  /*34c0*/  ATOMS.OR RZ, [UR5+0x14], R7 ;  /* 0x00001407ffff798c */ /* 0x0003e8000b000005 */
[----:B------:R1:W-:Y:S04]  /*34d0*/  ATOMS.OR RZ, [UR5+0x18], R6 ;  /* 0x00001806ffff798c */ /* 0x0003e8000b000005 */
[----:B------:R1:W-:Y:S02]  /*34e0*/  ATOMS.XOR RZ, [UR5+0x10], R4 ;  /* 0x00001004ffff798c */ /* 0x0003e4000b800005 */
.L_x_61:
[----:B------:R-:W-:Y:S05]  /*34f0*/  BSYNC B0 ;  /* 0x0000000000007941 */ /* 0x000fea0003800000 */
.L_x_60:
[----:B------:R-:W-:Y:S05]  /*3500*/  BRA.U UP0, `(.L_x_66) ;  /* 0x0000000100707547 */ /* 0x000fea000b800000 */
[----:B------:R-:W-:-:S03]  /*3510*/  UMOV UR4, 0xffffffff ;  /* 0xffffffff00047882 */ /* 0x000fc60000000000 */
[----:B------:R-:W-:Y:S05]  /*3520*/  BRA.DIV UR4, `(.L_x_67) ;  /* 0x0000006204347947 */ /* 0x000fea000b800000 */
[----:B------:R-:W-:-:S13]  /*3530*/  ELECT P6, URZ, PT ;  /* 0x0000000000ff782f */ /* 0x000fda00038c0000 */
.L_x_167:
[----:B------:R-:W-:Y:S05]  /*3540*/  @!P6 BRA `(.L_x_66) ;  /* 0x000000000060e947 */ /* 0x000fea0003800000 */
[----:B-1----:R-:W1:Y:S02]  /*3550*/  LDS R3, [UR5+0x10] ;  /* 0x00001005ff037984 */ /* 0x002e640008000800 */
[----:B-1----:R-:W-:-:S04]  /*3560*/  SHF.L.U32 R3, R3, 0x1f, RZ ;  /* 0x0000001f03037819 */ /* 0x002fc800000006ff */
[----:B------:R-:W1:Y:S02]  /*3570*/  SYNCS.PHASECHK.TRANS64.TRYWAIT P0, [UR5+0x8], R3 ;  /* 0x00000803ff0075a7 */ /* 0x000e640008001105 */
[----:B-1----:R-:W-:Y:S05]  /*3580*/  @P0 BRA `(.L_x_68) ;  /* 0x0000000000080947 */ /* 0x002fea0003800000 */
[----:B------:R-:W1:Y:S02]  /*3590*/  SYNCS.PHASECHK.TRANS64.TRYWAIT P0, [UR5+0x8], R3 ;  /* 0x00000803ff0075a7 */ /* 0x000e640008001105 */
[----:B-1----:R-:W-:Y:S05]  /*35a0*/  @!P0 BRA `(.L_x_69) ;  /* 0x0000006000348947 */ /* 0x002fea0003800000 */
.L_x_68:
[----:B------:R-:W2:Y:S01]  /*35b0*/  LDS R5, [UR6+0x130] ;  /* 0x00013006ff057984 */ /* 0x000ea20008000800 */
[----:B------:R-:W-:Y:S01]  /*35c0*/  R2UR UR4, R9 ;  /* 0x00000000090472ca */ /* 0x000fe200000e0000 */
[----:B-1----:R-:W-:Y:S02]  /*35d0*/  IMAD.MOV.U32 R3, RZ, RZ, 0xffff ;  /* 0x0000ffffff037424 */ /* 0x002fe400078e00ff */
[----:B------:R-:W-:-:S10]  /*35e0*/  IMAD.MOV.U32 R2, RZ, RZ, 0x1 ;  /* 0x00000001ff027424 */ /* 0x000fd400078e00ff */
[----:B------:R-:W-:Y:S01]  /*35f0*/  UPRMT UR4, UR4, 0x654, UR7 ;  /* 0x0000065404047896 */ /* 0x000fe20008000007 */
[----:B--2---:R-:W-:Y:S01]  /*3600*/  IMAD.SHL.U32 R4, R5, 0x20, RZ ;  /* 0x0000002005047824 */ /* 0x004fe200078e00ff */
[-C--:B------:R-:W-:Y:S02]  /*3610*/  SHF.L.U32 R3, R3, R5.reuse, RZ ;  /* 0x0000000503037219 */ /* 0x080fe400000006ff */
[----:B------:R-:W-:Y:S02]  /*3620*/  SHF.L.U32 R5, R2, R5, RZ ;  /* 0x0000000502057219 */ /* 0x000fe400000006ff */
[----:B------:R2:W-:Y:S04]  /*3630*/  STS [UR6+0x130], R4 ;  /* 0x00013004ff007988 */ /* 0x0005e80008000806 */
[----:B------:R2:W-:Y:S04]  /*3640*/  ATOMS.OR RZ, [UR5+0x14], R3 ;  /* 0x00001403ffff798c */ /* 0x0005e8000b000005 */
[----:B------:R2:W-:Y:S01]  /*3650*/  ATOMS.OR RZ, [UR5+0x18], R5 ;  /* 0x00001805ffff798c */ /* 0x0005e2000b000005 */
[----:B------:R-:W-:Y:S03]  /*3660*/  SYNCS.ARRIVE.TRANS64.RED.A1T0 RZ, [UR4], RZ ;  /* 0x000000ffffff79a7 */ /* 0x000fe60008100404 */
[----:B------:R2:W-:Y:S01]  /*3670*/  ATOMS.XOR RZ, [UR5+0x10], R2 ;  /* 0x00001002ffff798c */ /* 0x0005e2000b800005 */
[----:B------:R-:W-:Y:S05]  /*3680*/  BRA `(.L_x_66) ;  /* 0x0000000000107947 */ /* 0x000fea0003800000 */
.L_x_59:
[----:B------:R-:W-:-:S05]  /*3690*/  MOV R2, 0xffffffff ;  /* 0xffffffff00027802 */ /* 0x000fca0000000f00 */
[----:B------:R1:W-:Y:S02]  /*36a0*/  STS [UR6+0x130], R2 ;  /* 0x00013002ff007988 */ /* 0x0003e40008000806 */
[----:B-1----:R-:W-:Y:S02]  /*36b0*/  MOV R2, 0x36d0 ;  /* 0x000036d000027802 */ /* 0x002fe40000000f00 */
[----:B-----5:R-:W-:Y:S05]  /*36c0*/  CALL.REL.NOINC `($__internal_1_$__cuda_sm10x_tcgen05_guardrail_trap_phase_invalid_during_alloc) ;  /* 0x0000006800087944 */ /* 0x020fea0003c00000 */
.L_x_66:
[----:B------:R-:W-:Y:S05]  /*36d0*/  WARPSYNC.ALL ;  /* 0x0000000000007948 */ /* 0x000fea0003800000 */
[----:B------:R-:W3:Y:S01]  /*36e0*/  S2UR UR4, SR_CgaCtaId ;  /* 0x00000000000479c3 */ /* 0x000ee20000008800 */
[----:B------:R-:W-:Y:S01]  /*36f0*/  UMOV UR62, 0x400 ;  /* 0x00000400003e7882 */ /* 0x000fe20000000000 */
[----:B------:R-:W4:Y:S01]  /*3700*/  LDCU UR7, c[0x0][0x38c] ;  /* 0x00007180ff0777ac */ /* 0x000f220008000800 */
[----:B------:R-:W-:Y:S01]  /*3710*/  LOP3.LUT R0, R0, 0xffff, RZ, 0xc0, !PT ;  /* 0x0000ffff00007812 */ /* 0x000fe200078ec0ff */
[----:B-1----:R-:W-:Y:S01]  /*3720*/  HFMA2 R10, -RZ, RZ, 0, 0 ;  /* 0x00000000ff0a7431 */ /* 0x002fe200000001ff */
[----:B------:R-:W-:Y:S01]  /*3730*/  R2UR UR5, R12 ;  /* 0x000000000c0572ca */ /* 0x000fe200000e0000 */
[----:B------:R-:W-:Y:S01]  /*3740*/  IMAD.MOV.U32 R11, RZ, RZ, 0x1 ;  /* 0x00000001ff0b7424 */ /* 0x000fe200078e00ff */
[----:B------:R-:W-:Y:S01]  /*3750*/  LOP3.LUT R8, R8, 0xffff, RZ, 0xc0, !PT ;  /* 0x0000ffff08087812 */ /* 0x000fe200078ec0ff */
[----:B------:R-:W-:Y:S01]  /*3760*/  UMOV UR9, URZ ;  /* 0x000000ff00097c82 */ /* 0x000fe20008000000 */
[----:B------:R-:W-:Y:S01]  /*3770*/  UMOV UR60, URZ ;  /* 0x000000ff003c7c82 */ /* 0x000fe20008000000 */
[----:B------:R-:W-:Y:S01]  /*3780*/  UMOV UR76, 0x0 ;  /* 0x00000000004c7882 */ /* 0x000fe20000000000 */
[----:B------:R-:W-:Y:S01]  /*3790*/  R2UR UR65, R8 ;  /* 0x00000000084172ca */ /* 0x000fe200000e0000 */
[----:B------:R-:W-:Y:S01]  /*37a0*/  IMAD.MOV.U32 R8, RZ, RZ, RZ ;  /* 0x000000ffff087224 */ /* 0x000fe200078e00ff */
[----:B------:R-:W-:Y:S01]  /*37b0*/  UMOV UR77, 0x8200010 ;  /* 0x08200010004d7882 */ /* 0x000fe20000000000 */
[----:B------:R-:W-:Y:S01]  /*37c0*/  UMOV UR74, 0x0 ;  /* 0x00000000004a7882 */ /* 0x000fe20000000000 */
[----:B------:R-:W-:Y:S01]  /*37d0*/  UMOV UR75, 0x8200010 ;  /* 0x08200010004b7882 */ /* 0x000fe20000000000 */
[----:B------:R-:W-:Y:S01]  /*37e0*/  UMOV UR72, 0x0 ;  /* 0x0000000000487882 */ /* 0x000fe20000000000 */
[----:B------:R-:W-:Y:S01]  /*37f0*/  UMOV UR73, 0x8200010 ;  /* 0x0820001000497882 */ /* 0x000fe20000000000 */
[----:B------:R-:W-:-:S02]  /*3800*/  UISETP.NE.AND UP2, UPT, UR5, URZ, UPT ;  /* 0x000000ff0500728c */ /* 0x000fc4000bf45270 */
[----:B----4-:R-:W-:Y:S01]  /*3810*/  UIADD3 UR7, UPT, UPT, UR7, 0xff, URZ ;  /* 0x000000ff07077890 */ /* 0x010fe2000fffe0ff */
[----:B------:R-:W-:Y:S01]  /*3820*/  UMOV UR70, 0x0 ;  /* 0x0000000000467882 */ /* 0x000fe20000000000 */
[----:B------:R-:W-:Y:S01]  /*3830*/  UMOV UR71, 0x8200010 ;  /* 0x0820001000477882 */ /* 0x000fe20000000000 */
[----:B---3--:R-:W-:Y:S01]  /*3840*/  ULEA UR62, UR4, UR62, 0x18 ;  /* 0x0000003e043e7291 */ /* 0x008fe2000f8ec0ff */
[----:B------:R-:W-:Y:S02]  /*3850*/  UMOV UR68, 0x0 ;  /* 0x0000000000447882 */ /* 0x000fe40000000000 */
[----:B------:R-:W-:Y:S01]  /*3860*/  UMOV UR4, URZ ;  /* 0x000000ff00047c82 */ /* 0x000fe20008000000 */
[----:B------:R-:W-:Y:S01]  /*3870*/  UIADD3 UR6, UPT, UPT, UR62, 0x4300, URZ ;  /* 0x000043003e067890 */ /* 0x000fe2000fffe0ff */
[----:B--2---:R-:W-:Y:S01]  /*3880*/  IMAD.U32 R2, RZ, RZ, UR4 ;  /* 0x00000004ff027e24 */ /* 0x004fe2000f8e00ff */
[----:B------:R-:W-:Y:S02]  /*3890*/  USHF.R.S32.HI UR4, URZ, 0x1f, UR7 ;  /* 0x0000001fff047899 */ /* 0x000fe40008011407 */
[----:B------:R-:W-:-:S02]  /*38a0*/  UIADD3 UR5, UPT, UPT, UR62, 0x1c300, URZ ;  /* 0x0001c3003e057890 */ /* 0x000fc4000fffe0ff */
[----:B------:R-:W-:Y:S02]  /*38b0*/  ULEA.HI UR4, UR4, UR7, URZ, 0x8 ;  /* 0x0000000704047291 */ /* 0x000fe4000f8f40ff */
[----:B------:R-:W-:Y:S02]  /*38c0*/  USHF.R.U32.HI UR6, URZ, 0x4, UR6 ;  /* 0x00000004ff067899 */ /* 0x000fe40008011606 */
[----:B------:R-:W-:Y:S02]  /*38d0*/  USHF.R.S32.HI UR8, URZ, 0x8, UR4 ;  /* 0x00000008ff087899 */ /* 0x000fe40008011404 */
[----:B------:R-:W-:Y:S01]  /*38e0*/  USHF.R.U32.HI UR5, URZ, 0x4, UR5 ;  /* 0x00000004ff057899 */ /* 0x000fe20008011605 */
[----:B------:R-:W-:Y:S01]  /*38f0*/  R2UR UR4, R0 ;  /* 0x00000000000472ca */ /* 0x000fe200000e0000 */
[----:B------:R-:W-:Y:S02]  /*3900*/  UISETP.LT.AND UP0, UPT, UR8, 0x1, UPT ;  /* 0x000000010800788c */ /* 0x000fe4000bf01270 */
[----:B------:R-:W-:Y:S01]  /*3910*/  ULOP3.LUT UR6, UR6, 0x3fff, URZ, 0xc0, !UPT ;  /* 0x00003fff06067892 */ /* 0x000fe2000f8ec0ff */
[----:B------:R-:W-:Y:S01]  /*3920*/  IMAD.U32 R13, RZ, RZ, UR8 ;  /* 0x00000008ff0d7e24 */ /* 0x000fe2000f8e00ff */
[----:B------:R-:W-:-:S02]  /*3930*/  ULOP3.LUT UR67, UR5, 0x3fff, URZ, 0xc0, !UPT ;  /* 0x00003fff05437892 */ /* 0x000fc4000f8ec0ff */
[----:B------:R-:W-:Y:S02]  /*3940*/  ULOP3.LUT UR66, UR6, 0x10000, URZ, 0xfc, !UPT ;  /* 0x0001000006427892 */ /* 0x000fe4000f8efcff */
[----:B------:R-:W-:Y:S01]  /*3950*/  ULOP3.LUT UR67, UR67, 0x10000, URZ, 0xfc, !UPT ;  /* 0x0001000043437892 */ /* 0x000fe2000f8efcff */
[----:B------:R-:W-:-:S03]  /*3960*/  UMOV UR69, 0x8200010 ;  /* 0x0820001000457882 */ /* 0x000fc60000000000 */
[----:B------:R-:W-:Y:S01]  /*3970*/  IMAD.U32 R14, RZ, RZ, UR4 ;  /* 0x00000004ff0e7e24 */ /* 0x000fe2000f8e00ff */
[----:B------:R-:W-:Y:S01]  /*3980*/  NOP ;  /* 0x0000000000007918 */ /* 0x000fe20000000000 */
[----:B------:R-:W-:Y:S06]  /*3990*/  BAR.ARV 0x6, 0xa0 ;  /* 0x0182800000007b1d */ /* 0x000fec0000002000 */
[----:B------:R-:W1:Y:S02]  /*39a0*/  LDS R3, [UR62+0x130] ;  /* 0x0001303eff037984 */ /* 0x000e640008000800 */
[----:B-1----:R-:W-:-:S02]  /*39b0*/  R2UR UR4, R3 ;  /* 0x00000000030472ca */ /* 0x002fc400000e0000 */
[----:B------:R-:W-:-:S11]  /*39c0*/  MOV R3, RZ ;  /* 0x000000ff00037202 */ /* 0x000fd60000000f00 */
[----:B------:R-:W-:Y:S01]  /*39d0*/  MOV R16, UR4 ;  /* 0x0000000400107c02 */ /* 0x000fe20008000f00 */
[----:B------:R-:W-:-:S06]  /*39e0*/  USEL UR4, UR8, 0x1, !UP0 ;  /* 0x0000000108047887 */ /* 0x000fcc000c000000 */
[----:B------:R-:W-:-:S07]  /*39f0*/  IMAD.U32 R15, RZ, RZ, UR4 ;  /* 0x00000004ff0f7e24 */ /* 0x000fce000f8e00ff */
.L_x_77:
[----:B------:R-:W-:Y:S02]  /*3a00*/  LEA R0, R10, UR62, 0x3 ;  /* 0x0000003e0a007c11 */ /* 0x000fe4000f8e18ff */
[----:B------:R-:W-:Y:S02]  /*3a10*/  SHF.L.U32 R5, R8, 0x1f, RZ ;  /* 0x0000001f08057819 */ /* 0x000fe400000006ff */
[----:B------:R-:W-:Y:S02]  /*3a20*/  LEA R4, R10, UR62, 0x4 ;  /* 0x0000003e0a047c11 */ /* 0x000fe4000f8e20ff */
[----:B------:R-:W1:Y:S02]  /*3a30*/  SYNCS.PHASECHK.TRANS64.TRYWAIT P0, [R0+URZ+0x80], R5 ;  /* 0x00008005000075a7 */ /* 0x000e6400080011ff */
[----:B-1----:R-:W-:Y:S05]  /*3a40*/  @!P0 BRA `(.L_x_70) ;  /* 0x0000005c00248947 */ /* 0x002fea0003800000 */
.L_x_168:
[----:B-1----:R-:W1:Y:S01]  /*3a50*/  LDS.128 R4, [R4+0x110] ;  /* 0x0001100004047984 */ /* 0x002e620000000c00 */
[----:B------:R-:W-:Y:S02]  /*3a60*/  VIADD R0, R0, 0x90 ;  /* 0x0000009000007836 */ /* 0x000fe40000000000 */
[----:B------:R-:W-:Y:S01]  /*3a70*/  VIADD R10, R10, 0x1 ;  /* 0x000000010a0a7836 */ /* 0x000fe20000000000 */
[----:B------:R-:W-:Y:S01]  /*3a80*/  @!PT LDS RZ, [RZ] ;  /* 0x00000000fffff984 */ /* 0x000fe20000000800 */
[----:B------:R-:W-:Y:S01]  /*3a90*/  @!PT LDS RZ, [RZ] ;  /* 0x00000000fffff984 */ /* 0x000fe20000000800 */
[----:B------:R-:W-:Y:S01]  /*3aa0*/  @!PT LDS RZ, [RZ] ;  /* 0x00000000fffff984 */ /* 0x000fe20000000800 */
[----:B------:R-:W-:Y:S01]  /*3ab0*/  @!PT LDS RZ, [RZ] ;  /* 0x00000000fffff984 */ /* 0x000fe20000000800 */
[----:B------:R2:W-:Y:S06]  /*3ac0*/  MEMBAR.ALL.CTA ;  /* 0x0000000000007992 */ /* 0x0005ec0000008000 */
[----:B--2---:R-:W2:Y:S01]  /*3ad0*/  FENCE.VIEW.ASYNC.S ;  /* 0x00000000000073c6 */ /* 0x004ea20000000000 */
[----:B------:R-:W-:-:S04]  /*3ae0*/  PRMT R0, RZ, 0x654, R0 ;  /* 0x00000654ff007816 */ /* 0x000fc80000000000 */
[----:B--2---:R2:W-:Y:S01]  /*3af0*/  SYNCS.ARRIVE.TRANS64.RED.A1T0 RZ, [R0+URZ], RZ ;  /* 0x000000ff00ff79a7 */ /* 0x0045e200081004ff */
[----:B-1----:R-:W-:Y:S01]  /*3b00*/  LOP3.LUT P1, RZ, R6, 0x1, RZ, 0xc0, !PT ;  /* 0x0000000106ff7812 */ /* 0x002fe2000782c0ff */
[----:B--2---:R-:W-:-:S12]  /*3b10*/  BRA.U UP2, `(.L_x_71) ;  /* 0x00000009022c7547 */ /* 0x004fd8000b800000 */
[----:B------:R-:W1:Y:S01]  /*3b20*/  LDCU UR4, c[0x0][0x38c] ;  /* 0x00007180ff0477ac */ /* 0x000e620008000800 */
[----:B------:R-:W-:Y:S02]  /*3b30*/  R2UR UR5, R2 ;  /* 0x00000000020572ca */ /* 0x000fe400000e0000 */
[----:B------:R-:W-:Y:S02]  /*3b40*/  PLOP3.LUT P2, PT, PT, PT, PT, 0x80, 0x8 ;  /* 0x000000000008781c */ /* 0x000fe40003f4f070 */
[----:B------:R-:W-:Y:S02]  /*3b50*/  SHF.L.U32 R5, R11, 0x1f, RZ ;  /* 0x0000001f0b057819 */ /* 0x000fe400000006ff */
[----:B------:R-:W-:-:S07]  /*3b60*/  R2UR UR6, R16 ;  /* 0x00000000100672ca */ /* 0x000fce00000e0000 */
[----:B------:R-:W-:Y:S02]  /*3b70*/  ULEA UR7, UR5, UR62, 0x3 ;  /* 0x0000003e05077291 */ /* 0x000fe4000f8e18ff */
[----:B-1----:R-:W-:-:S04]  /*3b80*/  UISETP.GE.AND UP0, UPT, UR4, 0x1, UPT ;  /* 0x000000010400788c */ /* 0x002fc8000bf06270 */
[----:B------:R-:W-:Y:S01]  /*3b90*/  IMAD.U32 R4, RZ, RZ, UR7 ;  /* 0x00000007ff047e24 */ /* 0x000fe2000f8e00ff */
[----:B------:R-:W-:Y:S01]  /*3ba0*/  ULEA UR8, UR5, UR6, 0x6 ;  /* 0x0000000605087291 */ /* 0x000fe2000f8e30ff */
[----:B------:R-:W-:-:S05]  /*3bb0*/  PLOP3.LUT P0, PT, PT, PT, UP0, 0x80, 0x8 ;  /* 0x000000000008781c */ /* 0x000fca0003f0f008 */
[----:B------:R-:W-:-:S08]  /*3bc0*/  @UP0 ULEA UR4, UR9, UR62, 0x3 ;  /* 0x0000003e09040291 */ /* 0x000fd0000f8e18ff */
[----:B------:R-:W-:-:S04]  /*3bd0*/  @P0 SHF.L.U32 R0, R3, 0x1f, RZ ;  /* 0x0000001f03000819 */ /* 0x000fc800000006ff */
[----:B------:R1:W2:Y:S01]  /*3be0*/  @P0 SYNCS.PHASECHK.TRANS64.TRYWAIT P2, [UR4], R0 ;  /* 0x00000000ff0005a7 */ /* 0x0002a20008041104 */
[----:B------:R-:W3:Y:S02]  /*3bf0*/  SYNCS.PHASECHK.TRANS64.TRYWAIT P0, [UR7+0xc0], R5 ;  /* 0x0000c005ff0075a7 */ /* 0x000ee40008001107 */
[----:B-123--:R-:W-:Y:S05]  /*3c00*/  @!P0 BRA `(.L_x_72) ;  /* 0x0000005800c88947 */ /* 0x00efea0003800000 */
.L_x_170:
[----:B------:R-:W-:Y:S01]  /*3c10*/  UMOV UR64, UR60 ;  /* 0x0000003c00407c82 */ /* 0x000fe20008000000 */
[----:B------:R-:W-:Y:S05]  /*3c20*/  BRA.U !UP0, `(.L_x_73) ;  /* 0x0000000508d07547 */ /* 0x000fea000b800000 */
[----:B------:R-:W-:Y:S01]  /*3c30*/  R2UR UR4, R15 ;  /* 0x000000000f0472ca */ /* 0x000fe200000e0000 */
[----:B------:R-:W-:Y:S01]  /*3c40*/  UPLOP3.LUT UP3, UPT, UPT, UPT, UPT, 0x40, 0x4 ;  /* 0x000000000004789c */ /* 0x000fe20003f6e870 */
[----:B------:R-:W-:Y:S01]  /*3c50*/  R2UR UR61, R13 ;  /* 0x000000000d3d72ca */ /* 0x000fe200000e0000 */
[----:B------:R-:W-:-:S10]  /*3c60*/  UMOV UR7, UR9 ;  /* 0x0000000900077c82 */ /* 0x000fd40008000000 */
[----:B------:R-:W-:-:S12]  /*3c70*/  UIADD3 UR64, UPT, UPT, UR4, UR60, URZ ;  /* 0x0000003c04407290 */ /* 0x000fd8000fffe0ff */
.L_x_76:
[----:B--2---:R-:W-:Y:S01]  /*3c80*/  ULEA UR5, UR7, UR62, 0x3 ;  /* 0x0000003e07057291 */ /* 0x004fe2000f8e18ff */
[----:B------:R-:W-:Y:S11]  /*3c90*/  @P2 BRA `(.L_x_74) ;  /* 0x00000000000c2947 */ /* 0x000ff60003800000 */
[----:B-1----:R-:W-:Y:S04]  /*3ca0*/  SHF.L.U32 R5, R3, 0x1f, RZ ;  /* 0x0000001f03057819 */ /* 0x002fe800000006ff */
[----:B------:R-:W1:Y:S02]  /*3cb0*/  SYNCS.PHASECHK.TRANS64.TRYWAIT P0, [UR5], R5 ;  /* 0x00000005ff0075a7 */ /* 0x000e640008001105 */
[----:B-1----:R-:W-:Y:S05]  /*3cc0*/  @!P0 BRA `(.L_x_75) ;  /* 0x0000005800b48947 */ /* 0x002fea0003800000 */
.L_x_74:
[----:B------:R-:W-:Y:S01]  /*3cd0*/  UISETP.NE.AND UP0, UPT, UR61, 0x1, UPT ;  /* 0x000000013d00788c */ /* 0x000fe2000bf05270 */
[----:B------:R-:W-:Y:S01]  /*3ce0*/  PLOP3.LUT P2, PT, PT, PT, PT, 0x80, 0x8 ;  /* 0x000000000008781c */ /* 0x000fe20003f4f070 */
[----:B------:R-:W-:Y:S01]  /*3cf0*/  UIADD3 UR9, UPT, UPT, UR7, 0x1, URZ ;  /* 0x0000000107097890 */ /* 0x000fe2000fffe0ff */
[----:B------:R-:W-:Y:S01]  /*3d00*/  MOV.SPILL R6, UR65 ;  /* 0x0000004100067c02 */ /* 0x000fe20009000f00 */
[----:B------:R-:W-:Y:S01]  /*3d10*/  UIADD3 UR63, UPT, UPT, UR5, 0x18, URZ ;  /* 0x00000018053f7890 */ /* 0x000fe2000fffe0ff */
[----:B-1----:R-:W-:Y:S01]  /*3d20*/  MOV.SPILL R5, UR64 ;  /* 0x0000004000057c02 */ /* 0x002fe20009000f00 */
[----:B------:R-:W-:Y:S01]  /*3d30*/  UISETP.NE.AND UP1, UPT, UR9, 0x3, UPT ;  /* 0x000000030900788c */ /* 0x000fe2000bf25270 */
[----:B------:R-:W-:Y:S01]  /*3d40*/  PLOP3.LUT P0, PT, PT, PT, UP0, 0x80, 0x8 ;  /* 0x000000000008781c */ /* 0x000fe20003f0f008 */
[----:B------:R-:W-:Y:S02]  /*3d50*/  ULEA UR6, UR7, UR67, 0xb ;  /* 0x0000004307067291 */ /* 0x000fe4000f8e58ff */
[----:B------:R-:W-:Y:S02]  /*3d60*/  USEL UR5, URZ, 0x1, UP1 ;  /* 0x00000001ff057887 */ /* 0x000fe40008800000 */
[----:B------:R-:W-:Y:S02]  /*3d70*/  USEL UR9, UR9, URZ, UP1 ;  /* 0x000000ff09097287 */ /* 0x000fe40008800000 */
[----:B------:R-:W-:Y:S02]  /*3d80*/  ULEA UR4, UR7, UR66, 0xb ;  /* 0x0000004207047291 */ /* 0x000fe4000f8e58ff */
[----:B------:R-:W-:Y:S01]  /*3d90*/  @UP0 ULEA UR7, UR9, UR62, 0x3 ;  /* 0x0000003e09070291 */ /* 0x000fe2000f8e18ff */
[----:B------:R-:W-:Y:S01]  /*3da0*/  LOP3.LUT R3, R3, UR5, RZ, 0x3c, !PT ;  /* 0x0000000503037c12 */ /* 0x000fe2000f8e3cff */
[----:B------:R-:W-:Y:S02]  /*3db0*/  UIADD3 UR20, UPT, UPT, UR6, 0x2, URZ ;  /* 0x0000000206147890 */ /* 0x000fe4000fffe0ff */
[----:B------:R-:W-:Y:S01]  /*3dc0*/  UIADD3 UR18, UPT, UPT, UR4, 0x2, URZ ;  /* 0x0000000204127890 */ /* 0x000fe2000fffe0ff */
[----:B------:R-:W-:Y:S01]  /*3dd0*/  @P0 SHF.L.U32 R0, R3, 0x1f, RZ ;  /* 0x0000001f03000819 */ /* 0x000fe200000006ff */
[----:B------:R-:W-:Y:S02]  /*3de0*/  UIADD3 UR16, UPT, UPT, UR6, 0x4, URZ ;  /* 0x0000000406107890 */ /* 0x000fe4000fffe0ff */
[----:B------:R-:W-:Y:S01]  /*3df0*/  UIADD3 UR10, UPT, UPT, UR4, 0x4, URZ ;  /* 0x00000004040a7890 */ /* 0x000fe2000fffe0ff */
[----:B------:R2:W3:Y:S01]  /*3e00*/  @P0 SYNCS.PHASECHK.TRANS64.TRYWAIT P2, [UR7], R0 ;  /* 0x00000000ff0005a7 */ /* 0x0004e20008041107 */
[----:B------:R-:W-:Y:S02]  /*3e10*/  UIADD3 UR14, UPT, UPT, UR6, 0x6, URZ ;  /* 0x00000006060e7890 */ /* 0x000fe4000fffe0ff */
        /* <DEDUP_REMOVED lines=21> */
[----:B------:R-:W-:Y:S01]  /*3f70*/  UIADD3 UR61, UPT, UPT, UR61, -0x1, URZ ;  /* 0xffffffff3d3d7890 */ /* 0x000fe2000fffe0ff */
[----:B------:R-:W-:Y:S01]  /*3f80*/  UMOV UR7, 0x40004040 ;  /* 0x4000404000077882 */ /* 0x000fe20000000000 */
[----:B------:R-:W-:Y:S01]  /*3f90*/  UMOV UR64, 0x0 ;  /* 0x0000000000407882 */ /* 0x000fe20000000000 */
[----:B------:R-:W-:Y:S01]  /*3fa0*/  UMOV UR65, 0x8200010 ;  /* 0x0820001000417882 */ /* 0x000fe20000000000 */
[----:B------:R-:W-:Y:S01]  /*3fb0*/  UMOV UR5, 0x40004040 ;  /* 0x4000404000057882 */ /* 0x000fe20000000000 */
[----:B------:R-:W-:Y:S01]  /*3fc0*/  UMOV UR21, 0x40004040 ;  /* 0x4000404000157882 */ /* 0x000fe20000000000 */
[----:B------:R1:W-:Y:S01]  /*3fd0*/  UTCHMMA.2CTA gdesc[UR4], gdesc[UR6], tmem[UR8], tmem[UR64], idesc[UR65], UP3 ;  /* 0x00ff4006040075ea */ /* 0x0003e20009a00008 */
[----:B------:R-:W-:Y:S01]  /*3fe0*/  UPLOP3.LUT UP3, UPT, UPT, UPT, UPT, 0x80, 0x8 ;  /* 0x000000000008789c */ /* 0x000fe20003f6f070 */
[----:B------:R-:W-:Y:S01]  /*3ff0*/  UMOV UR19, 0x40004040 ;  /* 0x4000404000137882 */ /* 0x000fe20000000000 */
[----:B------:R-:W-:Y:S01]  /*4000*/  UMOV UR17, 0x40004040 ;  /* 0x4000404000117882 */ /* 0x000fe20000000000 */
[----:B------:R4:W-:Y:S01]  /*4010*/  UTCHMMA.2CTA gdesc[UR18], gdesc[UR20], tmem[UR8], tmem[UR64], idesc[UR65], UPT ;  /* 0x00ff4014120075ea */ /* 0x0009e2000ba00008 */
        /* <DEDUP_REMOVED lines=19> */
[----:B-1----:R-:W-:Y:S01]  /*4150*/  UMOV UR7, 0x8200010 ;  /* 0x0820001000077882 */ /* 0x002fe20000000000 */
[----:B------:R-:W-:Y:S01]  /*4160*/  UMOV UR35, 0x40004040 ;  /* 0x4000404000237882 */ /* 0x000fe20000000000 */
[----:B------:R-:W-:Y:S01]  /*4170*/  UMOV UR33, 0x40004040 ;  /* 0x4000404000217882 */ /* 0x000fe20000000000 */
[----:B------:R-:W-:Y:S01]  /*4180*/  UMOV UR27, 0x40004040 ;  /* 0x40004040001b7882 */ /* 0x000fe20000000000 */
[----:B------:R-:W-:Y:S01]  /*4190*/  UMOV UR25, 0x40004040 ;  /* 0x4000404000197882 */ /* 0x000fe20000000000 */
[----:B----4-:R-:W-:Y:S02]  /*41a0*/  UIADD3 UR20, UPT, UPT, UR4, 0x602, URZ ;  /* 0x0000060204147890 */ /* 0x010fe4000fffe0ff */
[----:B------:R-:W-:Y:S02]  /*41b0*/  UIADD3 UR18, UPT, UPT, UR6, 0x604, URZ ;  /* 0x0000060406127890 */ /* 0x000fe4000fffe0ff */
[----:B--2---:R-:W-:Y:S02]  /*41c0*/  UIADD3 UR16, UPT, UPT, UR4, 0x604, URZ ;  /* 0x0000060404107890 */ /* 0x004fe4000fffe0ff */
[----:B------:R-:W-:Y:S01]  /*41d0*/  UIADD3 UR10, UPT, UPT, UR6, 0x606, URZ ;  /* 0x00000606060a7890 */ /* 0x000fe2000fffe0ff */
[----:B------:R-:W-:Y:S01]  /*41e0*/  R2UR.FILL UR65, R6 ;  /* 0x00000000064172ca */ /* 0x000fe200004e0000 */
[----:B------:R-:W-:Y:S01]  /*41f0*/  UMOV UR14, 0x0 ;  /* 0x00000000000e7882 */ /* 0x000fe20000000000 */
[----:B------:R-:W-:Y:S01]  /*4200*/  UMOV UR15, 0x8200010 ;  /* 0x08200010000f7882 */ /* 0x000fe20000000000 */
[----:B------:R-:W-:Y:S01]  /*4210*/  UMOV UR12, 0x0 ;  /* 0x00000000000c7882 */ /* 0x000fe20000000000 */
[----:B------:R-:W-:Y:S01]  /*4220*/  UTCHMMA.2CTA gdesc[UR28], gdesc[UR30], tmem[UR8], tmem[UR14], idesc[UR15], UPT ;  /* 0x00ff0e1e1c0075ea */ /* 0x000fe2000ba00008 */
[----:B------:R-:W-:Y:S01]  /*4230*/  UTCHMMA.2CTA gdesc[UR56], gdesc[UR58], tmem[UR8], tmem[UR14], idesc[UR15], UPT ;  /* 0x00ff0e3a380075ea */ /* 0x000fe2000ba00008 */
[----:B------:R-:W-:Y:S01]  /*4240*/  UMOV UR13, 0x8200010 ;  /* 0x08200010000d7882 */ /* 0x000fe20000000000 */
[----:B------:R-:W-:Y:S01]  /*4250*/  UTCHMMA.2CTA gdesc[UR52], gdesc[UR54], tmem[UR8], tmem[UR14], idesc[UR15], UPT ;  /* 0x00ff0e36340075ea */ /* 0x000fe2000ba00008 */
[----:B------:R-:W-:Y:S01]  /*4260*/  UIADD3 UR4, UPT, UPT, UR4, 0x606, URZ ;  /* 0x0000060604047890 */ /* 0x000fe2000fffe0ff */
[----:B------:R-:W-:Y:S01]  /*4270*/  UTCHMMA.2CTA gdesc[UR48], gdesc[UR50], tmem[UR8], tmem[UR12], idesc[UR13], UPT ;  /* 0x00ff0c32300075ea */ /* 0x000fe2000ba00008 */
[----:B------:R-:W-:Y:S01]  /*4280*/  UTCHMMA.2CTA gdesc[UR44], gdesc[UR46], tmem[UR8], tmem[UR12], idesc[UR13], UPT ;  /* 0x00ff0c2e2c0075ea */ /* 0x000fe2000ba00008 */
[----:B------:R-:W-:Y:S01]  /*4290*/  UMOV UR6, 0x0 ;  /* 0x0000000000067882 */ /* 0x000fe20000000000 */
[----:B------:R-:W-:Y:S01]  /*42a0*/  UTCHMMA.2CTA gdesc[UR40], gdesc[UR42], tmem[UR8], tmem[UR12], idesc[UR13], UPT ;  /* 0x00ff0c2a280075ea */ /* 0x000fe2000ba00008 */
[----:B------:R1:W-:Y:S01]  /*42b0*/  UTCHMMA.2CTA gdesc[UR36], gdesc[UR38], tmem[UR8], tmem[UR6], idesc[UR7], UPT ;  /* 0x00ff0626240075ea */ /* 0x0003e2000ba00008 */
[----:B------:R2:W-:Y:S01]  /*42c0*/  UTCHMMA.2CTA gdesc[UR32], gdesc[UR34], tmem[UR8], tmem[UR76], idesc[UR77], UPT ;  /* 0x00ff4c22200075ea */ /* 0x0005e2000ba00008 */
[----:B------:R-:W-:Y:S01]  /*42d0*/  UMOV UR23, 0x40004040 ;  /* 0x4000404000177882 */ /* 0x000fe20000000000 */
[----:B------:R2:W-:Y:S01]  /*42e0*/  UTCHMMA.2CTA gdesc[UR24], gdesc[UR26], tmem[UR8], tmem[UR74], idesc[UR75], UPT ;  /* 0x00ff4a1a180075ea */ /* 0x0005e2000ba00008 */
[----:B------:R-:W-:Y:S01]  /*42f0*/  R2UR.FILL UR64, R5 ;  /* 0x00000000054072ca */ /* 0x000fe200004e0000 */
[----:B------:R2:W-:Y:S01]  /*4300*/  UTCHMMA.2CTA gdesc[UR20], gdesc[UR22], tmem[UR8], tmem[UR72], idesc[UR73], UPT ;  /* 0x00ff4816140075ea */ /* 0x0005e2000ba00008 */
[----:B------:R2:W-:Y:S01]  /*4310*/  UTCHMMA.2CTA gdesc[UR16], gdesc[UR18], tmem[UR8], tmem[UR70], idesc[UR71], UPT ;  /* 0x00ff4612100075ea */ /* 0x0005e2000ba00008 */
[----:B------:R2:W-:Y:S01]  /*4320*/  UTCHMMA.2CTA gdesc[UR4], gdesc[UR10], tmem[UR8], tmem[UR68], idesc[UR69], UPT ;  /* 0x00ff440a040075ea */ /* 0x0005e2000ba00008 */
[----:B------:R2:W-:Y:S09]  /*4330*/  UTCBAR.2CTA.MULTICAST [UR63], URZ, UR65 ;  /* 0x000000ff3f0073e9 */ /* 0x0005f20008200841 */
[----:B------:R-:W-:Y:S01]  /*4340*/  UISETP.NE.AND UP0, UPT, UR60, UR64, UPT ;  /* 0x000000403c00728c */ /* 0x000fe2000bf05270 */
[----:B-1----:R-:W-:Y:S08]  /*4350*/  UMOV UR7, UR9 ;  /* 0x0000000900077c82 */ /* 0x002ff00008000000 */
[----:B---3--:R-:W-:Y:S05]  /*4360*/  BRA.U UP0, `(.L_x_76) ;  /* 0xfffffff900447547 */ /* 0x008fea000b83ffff */
.L_x_73:
[----:B--2---:R-:W-:Y:S01]  /*4370*/  R2UR UR4, R4 ;  /* 0x00000000040472ca */ /* 0x004fe200000e0000 */
[----:B------:R-:W-:Y:S01]  /*4380*/  UMOV UR60, UR64 ;  /* 0x00000040003c7c82 */ /* 0x000fe20008000000 */
[----:B------:R-:W-:-:S11]  /*4390*/  R2UR UR5, R14 ;  /* 0x000000000e0572ca */ /* 0x000fd600000e0000 */
[----:B------:R-:W-:-:S09]  /*43a0*/  UIADD3 UR4, UPT, UPT, UR4, 0xa0, URZ ;  /* 0x000000a004047890 */ /* 0x000fd2000fffe0ff */
[----:B------:R2:W-:Y:S01]  /*43b0*/  UTCBAR.2CTA.MULTICAST [UR4], URZ, UR5 ;  /* 0x000000ff040073e9 */ /* 0x0005e20008200805 */
[----:B------:R-:W-:Y:S02]  /*43c0*/  NOP ;  /* 0x0000000000007918 */ /* 0x000fe40000000000 */
.L_x_71:
[----:B--2---:R-:W-:Y:S02]  /*43d0*/  R2UR UR4, R2 ;  /* 0x00000000020472ca */ /* 0x004fe400000e0000 */
[----:B------:R-:W-:-:S04]  /*43e0*/  ISETP.NE.AND P0, PT, R10, 0x2, PT ;  /* 0x000000020a00780c */ /* 0x000fc80003f05270 */
[----:B-1----:R-:W-:Y:S02]  /*43f0*/  SEL R5, RZ, 0x1, P0 ;  /* 0x00000001ff057807 */ /* 0x002fe40000000000 */
[----:B------:R-:W-:Y:S02]  /*4400*/  SEL R10, R10, RZ, P0 ;  /* 0x000000ff0a0a7207 */ /* 0x000fe40000000000 */
[----:B------:R-:W-:-:S03]  /*4410*/  LOP3.LUT R8, R8, R5, RZ, 0x3c, !PT ;  /* 0x0000000508087212 */ /* 0x000fc600078e3cff */
[----:B------:R-:W-:-:S04]  /*4420*/  UIADD3 UR4, UPT, UPT, UR4, 0x1, URZ ;  /* 0x0000000104047890 */ /* 0x000fc8000fffe0ff */
[----:B------:R-:W-:-:S04]  /*4430*/  UISETP.NE.AND UP0, UPT, UR4, 0x4, UPT ;  /* 0x000000040400788c */ /* 0x000fc8000bf05270 */
[----:B------:R-:W-:Y:S02]  /*4440*/  USEL UR5, URZ, 0x1, UP0 ;  /* 0x00000001ff057887 */ /* 0x000fe40008000000 */
[----:B------:R-:W-:-:S04]  /*4450*/  USEL UR4, UR4, URZ, UP0 ;  /* 0x000000ff04047287 */ /* 0x000fc80008000000 */
[----:B------:R-:W-:Y:S02]  /*4460*/  LOP3.LUT R11, R11, UR5, RZ, 0x3c, !PT ;  /* 0x000000050b0b7c12 */ /* 0x000fe4000f8e3cff */
[----:B------:R-:W-:Y:S01]  /*4470*/  IMAD.U32 R2, RZ, RZ, UR4 ;  /* 0x00000004ff027e24 */ /* 0x000fe2000f8e00ff */
[----:B------:R-:W-:Y:S06]  /*4480*/  @P1 BRA `(.L_x_77) ;  /* 0xfffffff4005c1947 */ /* 0x000fec000383ffff */
[----:B------:R-:W1:Y:S01]  /*4490*/  S2UR UR8, SR_CgaCtaId ;  /* 0x00000000000879c3 */ /* 0x000e620000008800 */
[----:B------:R-:W-:Y:S01]  /*44a0*/  ELECT P0, URZ, PT ;  /* 0x0000000000ff782f */ /* 0x000fe20003800000 */
[----:B------:R-:W-:Y:S01]  /*44b0*/  IMAD.MOV.U32 R0, RZ, RZ, 0x1 ;  /* 0x00000001ff007424 */ /* 0x000fe200078e00ff */
[----:B------:R-:W-:Y:S01]  /*44c0*/  UMOV UR4, 0x40 ;  /* 0x0000004000047882 */ /* 0x000fe20000000000 */
[----:B------:R-:W-:-:S04]  /*44d0*/  R2UR UR5, R12 ;  /* 0x000000000c0572ca */ /* 0x000fc800000e0000 */
[----:B------:R-:W-:Y:S09]  /*44e0*/  UVIRTCOUNT.DEALLOC.SMPOOL 0x80 ;  /* 0x000000800000784c */ /* 0x000ff20000000000 */
[----:B------:R-:W-:Y:S02]  /*44f0*/  UISETP.NE.AND UP0, UPT, UR5, URZ, UPT ;  /* 0x000000ff0500728c */ /* 0x000fe4000bf05270 */
[----:B-1----:R-:W-:-:S09]  /*4500*/  ULEA UR8, UR8, UR4, 0x18 ;  /* 0x0000000408087291 */ /* 0x002fd2000f8ec0ff */
[----:B------:R1:W-:Y:S01]  /*4510*/  @P0 STS.U8 [UR8+0x1c], R0 ;  /* 0x00001c00ff000988 */ /* 0x0003e20008000008 */
[----:B------:R-:W-:Y:S05]  /*4520*/  BRA.U UP0, `(.L_x_78) ;  /* 0x0000000100a87547 */ /* 0x000fea000b800000 */
[----:B------:R-:W-:Y:S01]  /*4530*/  R2UR UR4, R2 ;  /* 0x00000000020472ca */ /* 0x000fe200000e0000 */
[----:B------:R-:W-:Y:S01]  /*4540*/  UIADD3 UR7, UPT, UPT, UR62, 0xc0, URZ ;  /* 0x000000c03e077890 */ /* 0x000fe2000fffe0ff */
[----:B------:R-:W-:-:S11]  /*4550*/  SHF.L.U32 R3, R11, 0x1f, RZ ;  /* 0x0000001f0b037819 */ /* 0x000fd600000006ff */
[----:B------:R-:W-:-:S09]  /*4560*/  ULEA UR4, UR4, UR7, 0x3 ;  /* 0x0000000704047291 */ /* 0x000fd2000f8e18ff */
[----:B------:R-:W2:Y:S02]  /*4570*/  SYNCS.PHASECHK.TRANS64.TRYWAIT P0, [UR4], R3 ;  /* 0x00000003ff0075a7 */ /* 0x000ea40008001104 */
[----:B--2---:R-:W-:Y:S05]  /*4580*/  @!P0 BRA `(.L_x_79) ;  /* 0x00000050009c8947 */ /* 0x004fea0003800000 */
.L_x_173:
[----:B------:R-:W-:-:S13]  /*4590*/  R2UR UR4, R2 ;  /* 0x00000000020472ca */ /* 0x000fda00000e0000 */
        /* <DEDUP_REMOVED lines=9> */
.L_x_175:
        /* <DEDUP_REMOVED lines=9> */
.L_x_177:
[----:B------:R-:W-:-:S04]  /*46c0*/  UIADD3 UR4, UPT, UPT, UR4, 0x1, URZ ;  /* 0x0000000104047890 */ /* 0x000fc8000fffe0ff */
[----:B------:R-:W-:-:S04]  /*46d0*/  UISETP.NE.AND UP1, UPT, UR4, 0x4, UPT ;  /* 0x000000040400788c */ /* 0x000fc8000bf25270 */
[----:B------:R-:W-:Y:S02]  /*46e0*/  USEL UR5, URZ, 0x1, UP1 ;  /* 0x00000001ff057887 */ /* 0x000fe40008800000 */
[----:B------:R-:W-:-:S04]  /*46f0*/  USEL UR4, UR4, URZ, UP1 ;  /* 0x000000ff04047287 */ /* 0x000fc80008800000 */
[----:B------:R-:W-:Y:S01]  /*4700*/  ULEA UR4, UR4, UR7, 0x3 ;  /* 0x0000000704047291 */ /* 0x000fe2000f8e18ff */
[----:B-1----:R-:W-:-:S04]  /*4710*/  LOP3.LUT R3, R2, UR5, RZ, 0x3c, !PT ;  /* 0x0000000502037c12 */ /* 0x002fc8000f8e3cff */
[----:B------:R-:W-:Y:S01]  /*4720*/  SHF.L.U32 R3, R3, 0x1f, RZ ;  /* 0x0000001f03037819 */ /* 0x000fe200000006ff */
[----:B------:R-:W-:-:S04]  /*4730*/  IMAD.U32 R0, RZ, RZ, UR4 ;  /* 0x00000004ff007e24 */ /* 0x000fc8000f8e00ff */
[----:B------:R1:W2:Y:S03]  /*4740*/  SYNCS.PHASECHK.TRANS64.TRYWAIT P0, [R0+URZ], R3 ;  /* 0x00000003000075a7 */ /* 0x0002a600080011ff */
[----:B--2---:R-:W-:Y:S05]  /*4750*/  @!P0 NANOSLEEP.SYNCS 0x989680 ;  /* 0x009896800000895d */ /* 0x004fea0003900000 */
[----:B------:R-:W2:Y:S02]  /*4760*/  @!P0 SYNCS.PHASECHK.TRANS64 P0, [R0+URZ], R3 ;  /* 0x00000003000085a7 */ /* 0x000ea400080010ff */
[----:B--2---:R-:W-:Y:S05]  /*4770*/  @P0 BRA `(.L_x_82) ;  /* 0x0000000000240947 */ /* 0x004fea0003800000 */
.L_x_83:
[----:B--2---:R2:W3:Y:S02]  /*4780*/  SYNCS.PHASECHK.TRANS64.TRYWAIT P0, [R0+URZ], R3 ;  /* 0x00000003000075a7 */ /* 0x0044e400080011ff */
[----:B---3--:R-:W-:Y:S05]  /*4790*/  @!P0 NANOSLEEP.SYNCS 0x989680 ;  /* 0x009896800000895d */ /* 0x008fea0003900000 */
[----:B------:R-:W3:Y:S02]  /*47a0*/  @!P0 SYNCS.PHASECHK.TRANS64 P0, [R0+URZ], R3 ;  /* 0x00000003000085a7 */ /* 0x000ee400080010ff */
[----:B---3--:R-:W-:Y:S05]  /*47b0*/  @!P0 BRA `(.L_x_83) ;  /* 0xfffffffc00f08947 */ /* 0x008fea000383ffff */
[----:B------:R-:W-:Y:S05]  /*47c0*/  BRA `(.L_x_82) ;  /* 0x0000000000107947 */ /* 0x000fea0003800000 */
.L_x_78:
[----:B------:R-:W-:Y:S01]  /*47d0*/  R2UR UR5, R9 ;  /* 0x00000000090572ca */ /* 0x000fe200000e0000 */
[----:B------:R-:W-:-:S12]  /*47e0*/  UIADD3 UR4, UPT, UPT, UR62, 0x100, URZ ;  /* 0x000001003e047890 */ /* 0x000fd8000fffe0ff */
[----:B------:R-:W-:-:S09]  /*47f0*/  UPRMT UR4, UR5, 0x654, UR4 ;  /* 0x0000065405047896 */ /* 0x000fd20008000004 */
[----:B------:R-:W-:Y:S03]  /*4800*/  SYNCS.ARRIVE.TRANS64.RED.A1T0 RZ, [UR4], RZ ;  /* 0x000000ffffff79a7 */ /* 0x000fe60008100404 */
.L_x_82:
[----:B-12---:R-:W-:Y:S01]  /*4810*/  SHF.L.U32 R3, RZ, 0x1f, RZ ;  /* 0x0000001fff037819 */ /* 0x006fe200000006ff */
[----:B------:R-:W-:Y:S01]  /*4820*/  UIADD3 UR4, UPT, UPT, UR62, 0x100, URZ ;  /* 0x000001003e047890 */ /* 0x000fe2000fffe0ff */
[----:B------:R-:W-:Y:S02]  /*4830*/  PLOP3.LUT P0, PT, PT, PT, UP0, 0x80, 0x8 ;  /* 0x000000000008781c */ /* 0x000fe40003f0f008 */
[----:B------:R-:W1:Y:S02]  /*4840*/  SYNCS.PHASECHK.TRANS64.TRYWAIT P1, [UR62+0x100], R3 ;  /* 0x00010003ff0075a7 */ /* 0x000e64000802113e */
[----:B-1----:R-:W-:Y:S09]  /*4850*/  @!P1 BRA `(.L_x_84) ;  /* 0x0000005000309947 */ /* 0x002ff20003800000 */
.L_x_179:
[----:B------:R-:W-:Y:S02]  /*4860*/  R2UR UR6, R9 ;  /* 0x00000000090672ca */ /* 0x000fe400000e0000 */
[----:B------:R-:W-:-:S11]  /*4870*/  R2UR UR5, R16 ;  /* 0x00000000100572ca */ /* 0x000fd600000e0000 */
[----:B------:R-:W-:-:S03]  /*4880*/  @!UP0 UPRMT UR4, UR6, 0x654, UR4 ;  /* 0x0000065406048896 */ /* 0x000fc60008000004 */
[----:B------:R-:W-:-:S06]  /*4890*/  UMOV UR6, 0x1 ;  /* 0x0000000100067882 */ /* 0x000fcc0000000000 */
[----:B------:R-:W-:Y:S01]  /*48a0*/  @!P0 SYNCS.ARRIVE.TRANS64.RED.A1T0 RZ, [UR4], RZ ;  /* 0x000000ffffff89a7 */ /* 0x000fe20008100404 */
[----:B------:R-:W-:Y:S01]  /*48b0*/  NOP ;  /* 0x0000000000007918 */ /* 0x000fe20000000000 */
[----:B-1----:R-:W1:Y:S01]  /*48c0*/  LDS R0, [UR8+0x14] ;  /* 0x00001408ff007984 */ /* 0x002e620008000800 */
[----:B------:R-:W-:-:S03]  /*48d0*/  ULOP3.LUT UR4, UR5, 0xffff, URZ, 0xc0, !UPT ;  /* 0x0000ffff05047892 */ /* 0x000fc6000f8ec0ff */
[----:B------:R-:W-:Y:S01]  /*48e0*/  UMOV UR5, 0xffff ;  /* 0x0000ffff00057882 */ /* 0x000fe20000000000 */
[----:B------:R-:W-:-:S04]  /*48f0*/  USHF.R.U32.HI UR4, URZ, 0x5, UR4 ;  /* 0x00000005ff047899 */ /* 0x000fc80008011604 */
[----:B------:R-:W-:Y:S02]  /*4900*/  USHF.L.U32 UR5, UR5, UR4, URZ ;  /* 0x0000000405057299 */ /* 0x000fe400080006ff */
[----:B------:R-:W-:-:S04]  /*4910*/  USHF.L.U32 UR4, UR6, UR4, URZ ;  /* 0x0000000406047299 */ /* 0x000fc800080006ff */
[----:B-1----:R-:W-:-:S04]  /*4920*/  LOP3.LUT R0, R0, UR5, RZ, 0xc0, !PT ;  /* 0x0000000500007c12 */ /* 0x002fc8000f8ec0ff */
[----:B------:R-:W-:-:S13]  /*4930*/  ISETP.NE.AND P0, PT, R0, UR5, PT ;  /* 0x0000000500007c0c */ /* 0x000fda000bf05270 */
[----:B------:R-:W-:Y:S05]  /*4940*/  @P0 BRA `(.L_x_85) ;  /* 0x0000000000580947 */ /* 0x000fea0003800000 */
[----:B------:R-:W1:Y:S02]  /*4950*/  LDS R0, [UR8+0x18] ;  /* 0x00001808ff007984 */ /* 0x000e640008000800 */
[----:B-1----:R-:W-:-:S04]  /*4960*/  LOP3.LUT R0, R0, UR4, RZ, 0xc0, !PT ;  /* 0x0000000400007c12 */ /* 0x002fc8000f8ec0ff */
[----:B------:R-:W-:-:S13]  /*4970*/  ISETP.NE.AND P0, PT, R0, UR4, PT ;  /* 0x0000000400007c0c */ /* 0x000fda000bf05270 */
[----:B------:R-:W-:Y:S05]  /*4980*/  @P0 BRA `(.L_x_86) ;  /* 0x00000000003c0947 */ /* 0x000fea0003800000 */
[----:B------:R-:W1:Y:S01]  /*4990*/  S2R R2, SR_LANEID ;  /* 0x0000000000027919 */ /* 0x000e620000000000 */
[----:B------:R-:W-:Y:S01]  /*49a0*/  ULOP3.LUT UR5, URZ, UR5, URZ, 0x33, !UPT ;  /* 0x00000005ff057292 */ /* 0x000fe2000f8e33ff */
[----:B------:R-:W-:Y:S01]  /*49b0*/  LOP3.LUT R4, RZ, UR4, RZ, 0x33, !PT ;  /* 0x00000004ff047c12 */ /* 0x000fe2000f8e33ff */
[----:B------:R-:W-:Y:S02]  /*49c0*/  VOTEU.ANY UR4, UPT, PT ;  /* 0x0000000000047886 */ /* 0x000fe400038e0100 */
[----:B------:R-:W-:Y:S01]  /*49d0*/  UFLO.U32 UR4, UR4 ;  /* 0x00000004000472bd */ /* 0x000fe200080e0000 */
[----:B------:R-:W2:Y:S01]  /*49e0*/  REDUX UR6, R4 ;  /* 0x00000000040673c4 */ /* 0x000ea20000000000 */
[----:B------:R-:W-:-:S06]  /*49f0*/  IMAD.U32 R0, RZ, RZ, UR5 ;  /* 0x00000005ff007e24 */ /* 0x000fcc000f8e00ff */
[----:B------:R3:W-:Y:S01]  /*4a00*/  UTCATOMSWS.AND URZ, UR5 ;  /* 0x0000000500ff79e3 */ /* 0x0007e20008000000 */
[----:B------:R-:W4:Y:S01]  /*4a10*/  REDUX UR7, R0 ;  /* 0x00000000000773c4 */ /* 0x000f220000000000 */
[----:B-1----:R-:W-:Y:S01]  /*4a20*/  ISETP.EQ.U32.AND P0, PT, R2, UR4, PT ;  /* 0x0000000402007c0c */ /* 0x002fe2000bf02070 */
[----:B--2---:R-:W-:Y:S01]  /*4a30*/  IMAD.U32 R2, RZ, RZ, UR6 ;  /* 0x00000006ff027e24 */ /* 0x004fe2000f8e00ff */
[----:B----4-:R-:W-:-:S11]  /*4a40*/  MOV R3, UR7 ;  /* 0x0000000700037c02 */ /* 0x010fd60008000f00 */
[----:B------:R3:W-:Y:S04]  /*4a50*/  @P0 ATOMS.AND RZ, [UR8+0x14], R3 ;  /* 0x00001403ffff098c */ /* 0x0007e8000a800008 */
[----:B------:R3:W-:Y:S01]  /*4a60*/  @P0 ATOMS.AND RZ, [UR8+0x18], R2 ;  /* 0x00001802ffff098c */ /* 0x0007e2000a800008 */
[----:B------:R-:W-:Y:S05]  /*4a70*/  BRA `(.L_x_87) ;  /* 0x0000000000147947 */ /* 0x000fea0003800000 */
.L_x_86:
[----:B------:R-:W-:Y:S02]  /*4a80*/  MOV R2, 0x4aa0 ;  /* 0x00004aa000027802 */ /* 0x000fe40000000f00 */
[----:B-----5:R-:W-:Y:S05]  /*4a90*/  CALL.REL.NOINC `($__internal_0_$__cuda_sm10x_tcgen05_guardrail_trap_col_being_dealloced_not_returned_by_alloc) ;  /* 0x0000005400087944 */ /* 0x020fea0003c00000 */
[----:B------:R-:W-:Y:S05]  /*4aa0*/  BRA `(.L_x_87) ;  /* 0x0000000000087947 */ /* 0x000fea0003800000 */
.L_x_85:
[----:B------:R-:W-:Y:S02]  /*4ab0*/  MOV R2, 0x4ad0 ;  /* 0x00004ad000027802 */ /* 0x000fe40000000f00 */
[----:B-----5:R-:W-:Y:S05]  /*4ac0*/  CALL.REL.NOINC `($__internal_2_$__cuda_sm10x_tcgen05_guardrail_trap_unallocated_columns_being_dealloced) ;  /* 0x0000005400147944 */ /* 0x020fea0003c00000 */
.L_x_87:
[----:B------:R-:W-:Y:S01]  /*4ad0*/  NOP ;  /* 0x0000000000007918 */ /* 0x000fe20000000000 */
[----:B---3--:R-:W-:Y:S05]  /*4ae0*/  EXIT ;  /* 0x000000000000794d */ /* 0x008fea0003800000 */
.L_x_58:
[----:B------:R-:W-:-:S09]  /*4af0*/  UISETP.NE.OR UP5, UPT, UR10, 0x3, !UP5 ;  /* 0x000000030a00788c */ /* 0x000fd2000efa5670 */
[----:B------:R-:W-:Y:S05]  /*4b00*/  BRA.U UP5, `(.L_x_88) ;  /* 0x00000011057c7547 */ /* 0x000fea000b800000 */
[----:B------:R-:W1:Y:S01]  /*4b10*/  LDCU.64 UR4, c[0x0][0x888] ;  /* 0x00011100ff0477ac */ /* 0x000e620008000a00 */
[----:B------:R-:W2:Y:S01]  /*4b20*/  LDC R0, c[0x0][0xb30] ;  /* 0x0002cc00ff007b82 */ /* 0x000ea20000000800 */
[----:B------:R-:W-:Y:S02]  /*4b30*/  HFMA2 R25, -RZ, RZ, 0, 0 ;  /* 0x00000000ff197431 */ /* 0x000fe400000001ff */
[----:B-----5:R-:W-:Y:S01]  /*4b40*/  IMAD.MOV.U32 R32, RZ, RZ, 0x1 ;  /* 0x00000001ff207424 */ /* 0x020fe200078e00ff */
[----:B------:R-:W3:Y:S01]  /*4b50*/  LDCU.64 UR14, c[0x0][0x890] ;  /* 0x00011200ff0e77ac */ /* 0x000ee20008000a00 */
[----:B------:R-:W-:Y:S01]  /*4b60*/  IMAD.MOV.U32 R27, RZ, RZ, RZ ;  /* 0x000000ffff1b7224 */ /* 0x000fe200078e00ff */
[----:B------:R-:W-:Y:S01]  /*4b70*/  MOV R23, 0x1000 ;  /* 0x0000100000177802 */ /* 0x000fe20000000f00 */
[----:B------:R-:W-:Y:S01]  /*4b80*/  UPLOP3.LUT UP1, UPT, UPT, UPT, UPT, 0x40, 0x4 ;  /* 0x000000000004789c */ /* 0x000fe20003f2e870 */
[----:B------:R-:W4:Y:S08]  /*4b90*/  LDC R19, c[0x0][0x370] ;  /* 0x0000dc00ff137b82 */ /* 0x000f300000000800 */
[----:B------:R-:W4:Y:S01]  /*4ba0*/  LDC R2, c[0x0][0xb0c] ;  /* 0x0002c300ff027b82 */ /* 0x000f220000000800 */
[----:B-1----:R-:W-:-:S03]  /*4bb0*/  UISETP.NE.U32.AND UP3, UPT, UR4, URZ, UPT ;  /* 0x000000ff0400728c */ /* 0x002fc6000bf65070 */
[----:B------:R-:W-:Y:S01]  /*4bc0*/  UMOV UR4, 0x400 ;  /* 0x0000040000047882 */ /* 0x000fe20000000000 */
[----:B------:R-:W-:Y:S02]  /*4bd0*/  UISETP.NE.AND.EX UP3, UPT, UR5, URZ, UPT, UP3 ;  /* 0x000000ff0500728c */ /* 0x000fe4000bf65330 */
[----:B------:R-:W-:Y:S01]  /*4be0*/  ULEA UR4, UR54, UR4, 0x18 ;  /* 0x0000000436047291 */ /* 0x000fe2000f8ec0ff */
[----:B------:R-:W1:Y:S01]  /*4bf0*/  LDC R18, c[0x0][0xb20] ;  /* 0x0002c800ff127b82 */ /* 0x000e620000000800 */
[----:B---3--:R-:W-:Y:S01]  /*4c00*/  UISETP.NE.U32.AND UP4, UPT, UR14, URZ, UPT ;  /* 0x000000ff0e00728c */ /* 0x008fe2000bf85070 */
[----:B--2---:R-:W-:Y:S01]  /*4c10*/  ISETP.NE.AND P1, PT, R0, 0x1, PT ;  /* 0x000000010000780c */ /* 0x004fe20003f25270 */
[----:B------:R-:W-:Y:S02]  /*4c20*/  UIADD3 UR5, UPT, UPT, UR4, 0x48, URZ ;  /* 0x0000004804057890 */ /* 0x000fe4000fffe0ff */
[----:B------:R-:W-:Y:S02]  /*4c30*/  UIADD3 UR41, UPT, UPT, UR4, 0x30, URZ ;  /* 0x0000003004297890 */ /* 0x000fe4000fffe0ff */
[----:B------:R-:W-:Y:S01]  /*4c40*/  UIADD3 UR33, UPT, UPT, UR4, 0x38, URZ ;  /* 0x0000003804217890 */ /* 0x000fe2000fffe0ff */
[----:B------:R-:W2:Y:S01]  /*4c50*/  LDC.64 R36, c[0x0][0x348] ;  /* 0x0000d200ff247b82 */ /* 0x000ea20000000a00 */
[----:B------:R-:W-:-:S02]  /*4c60*/  UIADD3 UR25, UPT, UPT, UR4, 0x40, URZ ;  /* 0x0000004004197890 */ /* 0x000fc4000fffe0ff */
[----:B------:R-:W-:Y:S02]  /*4c70*/  UPRMT UR13, UR54, 0x654, UR5 ;  /* 0x00000654360d7896 */ /* 0x000fe40008000005 */
[----:B------:R-:W-:-:S03]  /*4c80*/  UISETP.NE.AND.EX UP4, UPT, UR15, URZ, UPT, UP4 ;  /* 0x000000ff0f00728c */ /* 0x000fc6000bf85340 */
[----:B------:R-:W3:Y:S08]  /*4c90*/  LDC.64 R16, c[0x0][0xb10] ;  /* 0x0002c400ff107b82 */ /* 0x000ef00000000a00 */
[----:B------:R-:W1:Y:S08]  /*4ca0*/  LDC.64 R6, c[0x0][0xb18] ;  /* 0x0002c600ff067b82 */ /* 0x000e700000000a00 */
[----:B------:R-:W1:Y:S08]  /*4cb0*/  LDC.64 R4, c[0x0][0xb28] ;  /* 0x0002ca00ff047b82 */ /* 0x000e700000000a00 */
[----:B----4-:R-:W1:Y:S02]  /*4cc0*/  LDC R22, c[0x0][0x374] ;  /* 0x0000dd00ff167b82 */ /* 0x010e640000000800 */
.L_x_99:
[----:B------:R-:W-:Y:S02]  /*4cd0*/  LEA R0, R27, UR4, 0x3 ;  /* 0x000000041b007c11 */ /* 0x000fe4000f8e18ff */
[----:B------:R-:W-:Y:S02]  /*4ce0*/  SHF.L.U32 R3, R25, 0x1f, RZ ;  /* 0x0000001f19037819 */ /* 0x000fe400000006ff */
[----:B------:R-:W-:Y:S02]  /*4cf0*/  LEA R28, R27, UR4, 0x4 ;  /* 0x000000041b1c7c11 */ /* 0x000fe4000f8e20ff */
[----:B----4-:R-:W4:Y:S02]  /*4d00*/  SYNCS.PHASECHK.TRANS64.TRYWAIT P0, [R0+URZ+0x80], R3 ;  /* 0x00008003000075a7 */ /* 0x010f2400080011ff */
[----:B----4-:R-:W-:Y:S05]  /*4d10*/  @!P0 BRA `(.L_x_89) ;  /* 0x0000004c00188947 */ /* 0x010fea0003800000 */
.L_x_180:
[----:B------:R-:W-:Y:S01]  /*4d20*/  ISETP.GE.AND P0, PT, R26, 0x1, PT ;  /* 0x000000011a00780c */ /* 0x000fe20003f06270 */
[----:B------:R-:W5:Y:S01]  /*4d30*/  LDS.128 R28, [R28+0x110] ;  /* 0x000110001c1c7984 */ /* 0x000f620000000c00 */
[----:B----4-:R-:W-:Y:S01]  /*4d40*/  VIADD R0, R0, 0x90 ;  /* 0x0000009000007836 */ /* 0x010fe20000000000 */
[----:B------:R-:W-:Y:S01]  /*4d50*/  @!PT LDS RZ, [RZ] ;  /* 0x00000000fffff984 */ /* 0x000fe20000000800 */
[----:B------:R-:W-:Y:S01]  /*4d60*/  @!PT LDS RZ, [RZ] ;  /* 0x00000000fffff984 */ /* 0x000fe20000000800 */
[----:B------:R-:W-:Y:S01]  /*4d70*/  @!PT LDS RZ, [RZ] ;  /* 0x00000000fffff984 */ /* 0x000fe20000000800 */
[----:B------:R-:W-:Y:S01]  /*4d80*/  @!PT LDS RZ, [RZ] ;  /* 0x00000000fffff984 */ /* 0x000fe20000000800 */
[----:B------:R4:W-:Y:S06]  /*4d90*/  MEMBAR.ALL.CTA ;  /* 0x0000000000007992 */ /* 0x0009ec0000008000 */
[----:B----4-:R-:W4:Y:S01]  /*4da0*/  FENCE.VIEW.ASYNC.S ;  /* 0x00000000000073c6 */ /* 0x010f220000000000 */
[----:B------:R-:W-:Y:S04]  /*4db0*/  PRMT R0, RZ, 0x654, R0 ;  /* 0x00000654ff007816 */ /* 0x000fe80000000000 */
[----:B----4-:R4:W-:Y:S01]  /*4dc0*/  SYNCS.ARRIVE.TRANS64.RED.A1T0 RZ, [R0+URZ], RZ ;  /* 0x000000ff00ff79a7 */ /* 0x0109e200081004ff */
[----:B-----5:R-:W-:Y:S11]  /*4dd0*/  LOP3.LUT P3, RZ, R30, 0x1, RZ, 0xc0, !PT ;  /* 0x000000011eff7812 */ /* 0x020ff6000786c0ff */
[----:B------:R-:W-:Y:S02]  /*4de0*/  @!UPT UIADD3 URZ, UPT, UPT, URZ, URZ, URZ ;  /* 0x000000fffffff290 */ /* 0x000fe4000fffe0ff */
[----:B------:R-:W-:Y:S02]  /*4df0*/  @P3 MOV R13, R28 ;  /* 0x0000001c000d3202 */ /* 0x000fe40000000f00 */
[----:B------:R-:W-:Y:S01]  /*4e00*/  @P3 LOP3.LUT R8, R29, 0xffff, RZ, 0xc0, !PT ;  /* 0x0000ffff1d083812 */ /* 0x000fe200078ec0ff */
[----:B----4-:R-:W-:Y:S06]  /*4e10*/  @!P0 BRA `(.L_x_90) ;  /* 0x0000000000a48947 */ /* 0x010fec0003800000 */
[----:B-1----:R-:W-:Y:S01]  /*4e20*/  IMAD.HI.U32 R33, R22, R7, RZ ;  /* 0x0000000716217227 */ /* 0x002fe200078e00ff */
[----:B------:R-:W-:Y:S02]  /*4e30*/  ISETP.NE.AND P0, PT, R6, 0x1, PT ;  /* 0x000000010600780c */ /* 0x000fe40003f05270 */
[----:B------:R-:W-:Y:S01]  /*4e40*/  ISETP.NE.AND P2, PT, R26, 0x1, PT ;  /* 0x000000011a00780c */ /* 0x000fe20003f45270 */
[----:B---3--:R-:W-:Y:S01]  /*4e50*/  IMAD.HI.U32 R34, R19, R16, RZ ;  /* 0x0000001013227227 */ /* 0x008fe200078e00ff */
[----:B------:R-:W-:Y:S02]  /*4e60*/  SHF.R.U32.HI R33, RZ, R18, R33 ;  /* 0x00000012ff217219 */ /* 0x000fe40000011621 */
[----:B------:R-:W-:Y:S01]  /*4e70*/  ISETP.NE.AND P4, PT, R2, 0x1, PT ;  /* 0x000000010200780c */ /* 0x000fe20003f85270 */
[----:B------:R-:W-:Y:S01]  /*4e80*/  IMAD.HI.U32 R38, R13, R16, RZ ;  /* 0x000000100d267227 */ /* 0x000fe200078e00ff */
[----:B------:R-:W-:Y:S02]  /*4e90*/  SHF.R.U32.HI R34, RZ, R17, R34 ;  /* 0x00000011ff227219 */ /* 0x000fe40000011622 */
[----:B------:R-:W-:Y:S01]  /*4ea0*/  SEL R3, R22, R33, !P0 ;  /* 0x0000002116037207 */ /* 0x000fe20004000000 */
[C---:B------:R-:W-:Y:S01]  /*4eb0*/  IMAD.HI.U32 R33, R8.reuse, R7, RZ ;  /* 0x0000000708217227 */ /* 0x040fe200078e00ff */
[----:B------:R-:W-:Y:S02]  /*4ec0*/  SEL R11, R19, R34, !P4 ;  /* 0x00000022130b7207 */ /* 0x000fe40006000000 */
[----:B------:R-:W-:Y:S01]  /*4ed0*/  SHF.R.U32.HI R38, RZ, R17, R38 ;  /* 0x00000011ff267219 */ /* 0x000fe20000011626 */
[----:B------:R-:W-:Y:S01]  /*4ee0*/  IMAD.HI.U32 R40, R3, R4, RZ ;  /* 0x0000000403287227 */ /* 0x000fe200078e00ff */
[----:B------:R-:W-:Y:S03]  /*4ef0*/  SHF.R.U32.HI R33, RZ, R18, R33 ;  /* 0x00000012ff217219 */ /* 0x000fe60000011621 */
[----:B------:R-:W-:Y:S01]  /*4f00*/  IMAD.HI.U32 R34, R11, R4, RZ ;  /* 0x000000040b227227 */ /* 0x000fe200078e00ff */
[----:B------:R-:W-:Y:S02]  /*4f10*/  @P2 SHF.R.U32.HI R3, RZ, R5, R40 ;  /* 0x00000005ff032219 */ /* 0x000fe40000011628 */
[----:B------:R-:W-:Y:S02]  /*4f20*/  SEL R9, R8, R33, !P0 ;  /* 0x0000002108097207 */ /* 0x000fe40004000000 */
[----:B------:R-:W-:Y:S01]  /*4f30*/  @P2 SHF.R.U32.HI R11, RZ, R5, R34 ;  /* 0x00000005ff0b2219 */ /* 0x000fe20000011622 */
[C---:B------:R-:W-:Y:S01]  /*4f40*/  IMAD R10, R26.reuse, R3, RZ ;  /* 0x000000031a0a7224 */ /* 0x040fe200078e02ff */
[----:B------:R-:W-:Y:S01]  /*4f50*/  SEL R3, R13, R38, !P4 ;  /* 0x000000260d037207 */ /* 0x000fe20006000000 */
[C---:B------:R-:W-:Y:S03]  /*4f60*/  IMAD.HI.U32 R14, R9.reuse, R4, RZ ;  /* 0x00000004090e7227 */ /* 0x040fe600078e00ff */
[----:B------:R-:W-:Y:S01]  /*4f70*/  ISETP.GE.AND P0, PT, R9, R10, PT ;  /* 0x0000000a0900720c */ /* 0x000fe20003f06270 */
[C---:B------:R-:W-:Y:S01]  /*4f80*/  IMAD R12, R26.reuse, R11, RZ ;  /* 0x0000000b1a0c7224 */ /* 0x040fe200078e02ff */
[-C--:B------:R-:W-:Y:S04]  /*4f90*/  SHF.R.U32.HI R14, RZ, R5.reuse, R14 ;  /* 0x00000005ff0e7219 */ /* 0x080fe8000001160e */
[----:B------:R-:W-:Y:S02]  /*4fa0*/  ISETP.GE.OR P0, PT, R3, R12, P0 ;  /* 0x0000000c0300720c */ /* 0x000fe40000706670 */
[----:B------:R-:W-:Y:S05]  /*4fb0*/  SEL R15, R9, R14, !P2 ;  /* 0x0000000e090f7207 */ /* 0x000fea0005000000 */
[----:B------:R-:W-:Y:S04]  /*4fc0*/  IMAD.MOV R14, RZ, RZ, -R15 ;  /* 0x000000ffff0e7224 */ /* 0x000fe800078e0a0f */
[----:B------:R-:W-:Y:S02]  /*4fd0*/  IMAD R14, R26, R14, R9 ;  /* 0x0000000e1a0e7224 */ /* 0x000fe400078e0209 */
[C---:B------:R-:W-:Y:S05]  /*4fe0*/  @!P0 IMAD.HI.U32 R10, R3.reuse, R4, RZ ;  /* 0x00000004030a8227 */ /* 0x040fea00078e00ff */
[----:B------:R-:W-:Y:S04]  /*4ff0*/  @!P0 SHF.R.U32.HI R10, RZ, R5, R10 ;  /* 0x00000005ff0a8219 */ /* 0x000fe8000001160a */
[----:B------:R-:W-:Y:S01]  /*5000*/  @!P0 SEL R0, R3, R10, !P2 ;  /* 0x0000000a03008207 */ /* 0x000fe20005000000 */
[----:B------:R-:W-:Y:S03]  /*5010*/  IMAD.MOV R10, RZ, RZ, -R3 ;  /* 0x000000ffff0a7224 */ /* 0x000fe600078e0a03 */
[----:B------:R-:W-:Y:S01]  /*5020*/  @!P0 IADD3 R15, PT, PT, R15, -R0, RZ ;  /* 0x800000000f0f8210 */ /* 0x000fe20007ffe0ff */
[----:B------:R-:W-:Y:S01]  /*5030*/  @!P0 IMAD R0, R11, R14, R0 ;  /* 0x0000000e0b008224 */ /* 0x000fe200078e0200 */
[----:B------:R-:W-:Y:S01]  /*5040*/  IADD3 R11, PT, PT, -R9, RZ, RZ ;  /* 0x000000ff090b7210 */ /* 0x000fe20007ffe1ff */
[----:B------:R-:W-:Y:S02]  /*5050*/  IMAD R13, R2, R10, R13 ;  /* 0x0000000a020d7224 */ /* 0x000fe400078e020d */
[----:B------:R-:W-:Y:S02]  /*5060*/  @!P0 IMAD R9, R15, R26, R3 ;  /* 0x0000001a0f098224 */ /* 0x000fe400078e0203 */
[----:B------:R-:W-:Y:S02]  /*5070*/  @!P0 IMAD.MOV.U32 R3, RZ, RZ, R0 ;  /* 0x000000ffff038224 */ /* 0x000fe400078e0000 */
[----:B------:R-:W-:Y:S02]  /*5080*/  IMAD R8, R6, R11, R8 ;  /* 0x0000000b06087224 */ /* 0x000fe400078e0208 */
[----:B------:R-:W-:Y:S02]  /*5090*/  IMAD R13, R3, R2, R13 ;  /* 0x00000002030d7224 */ /* 0x000fe400078e020d */
[----:B------:R-:W-:Y:S02]  /*50a0*/  IMAD R8, R9, R6, R8 ;  /* 0x0000000609087224 */ /* 0x000fe400078e0208 */
.L_x_90:
[----:B------:R-:W-:Y:S05]  /*50b0*/  BRA.U UP1, `(.L_x_91) ;  /* 0x0000000101107547 */ /* 0x000fea000b800000 */
[----:B------:R-:W-:Y:S04]  /*50c0*/  MOV R0, UR45 ;  /* 0x0000002d00007c02 */ /* 0x000fe80008000f00 */
[----:B------:R-:W-:Y:S04]  /*50d0*/  SHF.L.U32 R3, R0, 0x1f, RZ ;  /* 0x0000001f00037819 */ /* 0x000fe800000006ff */
[----:B------:R-:W4:Y:S02]  /*50e0*/  SYNCS.PHASECHK.TRANS64.TRYWAIT P0, [UR4+0x78], R3 ;  /* 0x00007803ff0075a7 */ /* 0x000f240008001104 */
[----:B----4-:R-:W-:Y:S05]  /*50f0*/  @!P0 BRA `(.L_x_92) ;  /* 0x0000004800348947 */ /* 0x010fea0003800000 */
.L_x_91:
[----:B------:R-:W-:Y:S02]  /*5100*/  R2UR UR42, R20 ;  /* 0x00000000142a72ca */ /* 0x000fe400000e0000 */
[----:B------:R-:W-:Y:S02]  /*5110*/  R2UR UR43, R21 ;  /* 0x00000000152b72ca */ /* 0x000fe400000e0000 */
[----:B------:R-:W-:Y:S02]  /*5120*/  ISETP.NE.U32.AND P2, PT, RZ, UR14, PT ;  /* 0x0000000eff007c0c */ /* 0x000fe4000bf45070 */
[----:B------:R-:W-:Y:S02]  /*5130*/  SHF.L.U32 R12, R32, 0x1f, RZ ;  /* 0x0000001f200c7819 */ /* 0x000fe400000006ff */
[----:B------:R-:W-:Y:S05]  /*5140*/  ISETP.NE.AND.EX P2, PT, RZ, UR15, PT, P2 ;  /* 0x0000000fff007c0c */ /* 0x000fea000bf45320 */
[----:B------:R-:W-:Y:S02]  /*5150*/  USHF.L.U32 UR42, UR42, 0x7, URZ ;  /* 0x000000072a2a7899 */ /* 0x000fe400080006ff */
[----:B------:R-:W-:Y:S01]  /*5160*/  USHF.L.U32 UR43, UR43, 0x6, URZ ;  /* 0x000000062b2b7899 */ /* 0x000fe200080006ff */
[----:B------:R-:W-:Y:S11]  /*5170*/  BRA.U !UP4, `(.L_x_93) ;  /* 0x000000010c347547 */ /* 0x000ff6000b800000 */
[----:B------:R-:W-:Y:S01]  /*5180*/  UPLOP3.LUT UP0, UPT, UPT, UPT, UP3, 0x80, 0x8 ;  /* 0x000000000008789c */ /* 0x000fe20003f0f030 */
[----:B----4-:R-:W-:Y:S02]  /*5190*/  HFMA2 R0, -RZ, RZ, 0, 5.9604644775390625e-08 ;  /* 0x00000001ff007431 */ /* 0x010fe400000001ff */
[----:B------:R-:W-:Y:S03]  /*51a0*/  IMAD.MOV.U32 R59, RZ, RZ, 0x1 ;  /* 0x00000001ff3b7424 */ /* 0x000fe600078e00ff */
[----:B------:R-:W-:Y:S05]  /*51b0*/  PLOP3.LUT P0, PT, PT, PT, UP0, 0x80, 0x8 ;  /* 0x000000000008781c */ /* 0x000fea0003f0f008 */
[----:B------:R-:W4:Y:S01]  /*51c0*/  @UP0 LDCU.64 UR6, c[0x0][0x888] ;  /* 0x00011100ff0607ac */ /* 0x000f220008000a00 */
[----:B------:R-:W-:Y:S07]  /*51d0*/  @UP0 UIMAD UR5, UR60, UR14, URZ ;  /* 0x0000000e3c0502a4 */ /* 0x000fee000f8e02ff */
[----:B------:R-:W-:Y:S01]  /*51e0*/  @!P0 PRMT R59, R0, 0x7610, R59 ;  /* 0x00007610003b8816 */ /* 0x000fe2000000003b */
[----:B----4-:R-:W-:Y:S03]  /*51f0*/  @UP0 UIMAD.WIDE UR6, UR5, 0x4, UR6 ;  /* 0x00000004050608a5 */ /* 0x010fe6000f8e0206 */
[----:B------:R-:W4:Y:S03]  /*5200*/  @!UP0 LDCU UR5, c[0x0][0x880] ;  /* 0x00011000ff0587ac */ /* 0x000f260008000800 */
[----:B------:R-:W-:Y:S01]  /*5210*/  IMAD.U32 R10, RZ, RZ, UR6 ;  /* 0x00000006ff0a7e24 */ /* 0x000fe2000f8e00ff */
[----:B------:R-:W-:Y:S05]  /*5220*/  MOV R11, UR7 ;  /* 0x00000007000b7c02 */ /* 0x000fea0008000f00 */
[----:B------:R1:W5:Y:S02]  /*5230*/  @P0 LDG.E R35, desc[UR52][R10.64] ;  /* 0x000000340a230981 */ /* 0x000364000c1e1900 */
[----:B-1--4-:R-:W-:Y:S07]  /*5240*/  @!P0 IMAD.U32 R35, RZ, RZ, UR5 ;  /* 0x00000005ff238e24 */ /* 0x012fee000f8e00ff */
.L_x_93:
[----:B-----5:R-:W-:Y:S01]  /*5250*/  @!P2 FSETP.EQ.AND P0, PT, R35, RZ, PT ;  /* 0x000000ff2300a20b */ /* 0x020fe20003f02000 */
[----:B------:R-:W-:Y:S01]  /*5260*/  @!UPT UIADD3 URZ, UPT, UPT, URZ, URZ, URZ ;  /* 0x000000fffffff290 */ /* 0x000fe2000fffe0ff */
[----:B------:R-:W-:Y:S11]  /*5270*/  @!P2 BRA `(.L_x_94) ;  /* 0x000000000014a947 */ /* 0x000ff60003800000 */
[----:B------:R-:W-:Y:S02]  /*5280*/  LOP3.LUT P2, RZ, R59, 0xff, RZ, 0xc0, !PT ;  /* 0x000000ff3bff7812 */ /* 0x000fe4000784c0ff */
[----:B------:R-:W-:Y:S04]  /*5290*/  PLOP3.LUT P0, PT, PT, PT, UP0, 0x80, 0x8 ;  /* 0x000000000008781c */ /* 0x000fe80003f0f008 */
[----:B------:R-:W-:Y:S07]  /*52a0*/  PLOP3.LUT P0, PT, P0, PT, PT, 0x8, 0x80 ;  /* 0x000000000080781c */ /* 0x000fee000070e170 */
[----:B------:R-:W-:Y:S11]  /*52b0*/  @P2 FSETP.EQ.AND P0, PT, R35, RZ, PT ;  /* 0x000000ff2300220b */ /* 0x000ff60003f02000 */
[----:B------:R-:W-:Y:S02]  /*52c0*/  @!UPT UIADD3 URZ, UPT, UPT, URZ, URZ, URZ ;  /* 0x000000fffffff290 */ /* 0x000fe4000fffe0ff */
.L_x_94:
[----:B------:R-:W5:Y:S01]  /*52d0*/  SYNCS.PHASECHK.TRANS64.TRYWAIT P2, [UR4+0x50], R12 ;  /* 0x0000500cff0075a7 */ /* 0x000f620008041104 */
[----:B------:R-:W-:Y:S04]  /*52e0*/  ELECT P4, URZ, PT ;  /* 0x0000000000ff782f */ /* 0x000fe80003880000 */
[----:B------:R-:W-:Y:S11]  /*52f0*/  PLOP3.LUT P4, PT, P0, P4, PT, 0xf2, 0x2f ;  /* 0x00000000002f781c */ /* 0x000ff60000789e72 */
[----:B------:R-:W-:Y:S02]  /*5300*/  @!UPT UIADD3 URZ, UPT, UPT, URZ, URZ, URZ ;  /* 0x000000fffffff290 */ /* 0x000fe4000fffe0ff */
[----:B--2---:R-:W-:Y:S05]  /*5310*/  @!P4 IADD3 R9, P0, PT, R36, 0x580, RZ ;  /* 0x000005802409c810 */ /* 0x004fea0007f1e0ff */
[----:B----4-:R-:W-:Y:S01]  /*5320*/  @!P4 IMAD.X R0, RZ, RZ, R37, P0 ;  /* 0x000000ffff00c224 */ /* 0x010fe200000e0625 */
[----:B-----5:R-:W-:Y:S07]  /*5330*/  @!P2 BRA `(.L_x_95) ;  /* 0x0000004400bca947 */ /* 0x020fee0003800000 */
.L_x_183:
[----:B------:R-:W-:Y:S01]  /*5340*/  @!P4 R2UR UR6, R9 ;  /* 0x000000000906c2ca */ /* 0x000fe200000e0000 */
[----:B------:R-:W-:Y:S01]  /*5350*/  VOTEU.ALL UP1, P4 ;  /* 0x0000000000ff7886 */ /* 0x000fe20002020000 */
[----:B------:R-:W-:Y:S01]  /*5360*/  @!P4 R2UR UR5, R0 ;  /* 0x000000000005c2ca */ /* 0x000fe200000e0000 */
[----:B------:R-:W-:Y:S01]  /*5370*/  VOTEU.ALL UP2, P4 ;  /* 0x0000000000ff7886 */ /* 0x000fe20002040000 */
[----:B------:R-:W-:Y:S01]  /*5380*/  UMOV UR16, 0x0 ;  /* 0x0000000000107882 */ /* 0x000fe20000000000 */
[----:B------:R-:W-:Y:S01]  /*5390*/  UMOV UR17, 0x10000000 ;  /* 0x1000000000117882 */ /* 0x000fe20000000000 */
[----:B------:R-:W-:Y:S01]  /*53a0*/  @!UP1 UIADD3 UR40, UPT, UPT, UR4, 0x200, URZ ;  /* 0x0000020004289890 */ /* 0x000fe2000fffe0ff */
[----:B------:R-:W-:Y:S01]  /*53b0*/  @!P4 IMAD.MOV.U32 R0, RZ, RZ, 0x1000 ;  /* 0x00001000ff00c424 */ /* 0x000fe200078e00ff */
[----:B------:R-:W-:Y:S01]  /*53c0*/  UMOV UR44, UR60 ;  /* 0x0000003c002c7c82 */ /* 0x000fe20008000000 */
[----:B------:R-:W-:Y:S01]  /*53d0*/  @!UP1 UIADD3 UR10, UPT, UPT, UR42, 0x40, URZ ;  /* 0x000000402a0a9890 */ /* 0x000fe2000fffe0ff */
[----:B------:R-:W-:Y:S01]  /*53e0*/  @!P4 IADD3 R9, P0, PT, R36, 0x580, RZ ;  /* 0x000005802409c810 */ /* 0x000fe20007f1e0ff */
[----:B------:R-:W-:Y:S02]  /*53f0*/  @!UP1 UIADD3 UR8, UPT, UPT, UR4, 0xa00, URZ ;  /* 0x00000a0004089890 */ /* 0x000fe4000fffe0ff */
[----:B------:R-:W-:Y:S01]  /*5400*/  IMAD.U32 R10, RZ, RZ, UR6 ;  /* 0x00000006ff0a7e24 */ /* 0x000fe2000f8e00ff */
[----:B------:R-:W-:Y:S01]  /*5410*/  VOTEU.ALL UP1, P4 ;  /* 0x0000000000ff7886 */ /* 0x000fe20002020000 */
[----:B------:R-:W-:Y:S01]  /*5420*/  IMAD.U32 R11, RZ, RZ, UR5 ;  /* 0x00000005ff0b7e24 */ /* 0x000fe2000f8e00ff */
[----:B------:R-:W-:Y:S01]  /*5430*/  UMOV UR9, UR41 ;  /* 0x0000002900097c82 */ /* 0x000fe20008000000 */
[----:B------:R-:W-:Y:S01]  /*5440*/  UMOV UR11, UR43 ;  /* 0x0000002b000b7c82 */ /* 0x000fe20008000000 */
[----:B------:R-:W-:Y:S01]  /*5450*/  @!P4 R2UR UR6, R10 ;  /* 0x000000000a06c2ca */ /* 0x000fe200000e0000 */
[----:B------:R-:W-:Y:S01]  /*5460*/  UMOV UR12, UR60 ;  /* 0x0000003c000c7c82 */ /* 0x000fe20008000000 */
[----:B------:R-:W-:Y:S01]  /*5470*/  @!P4 R2UR UR7, R11 ;  /* 0x000000000b07c2ca */ /* 0x000fe200000e0000 */
[----:B------:R-:W-:Y:S11]  /*5480*/  UPRMT UR5, UR54, 0x654, UR41 ;  /* 0x0000065436057896 */ /* 0x000ff60008000029 */
[----:B------:R-:W-:Y:S01]  /*5490*/  @!UPT UIADD3 URZ, UPT, UPT, URZ, URZ, URZ ;  /* 0x000000fffffff290 */ /* 0x000fe2000fffe0ff */
[----:B------:R4:W-:Y:S01]  /*54a0*/  @!UP2 UTMALDG.3D [UR40], [UR6], desc[UR16] ;  /* 0x000010280600a5b4 */ /* 0x0009e20008011000 */
[----:B------:R4:W-:Y:S01]  /*54b0*/  @!UP1 UTMALDG.3D [UR8], [UR6], desc[UR16] ;  /* 0x00001008060095b4 */ /* 0x0009e20008011000 */
[----:B------:R5:W-:Y:S01]  /*54c0*/  @!P4 SYNCS.ARRIVE.TRANS64.RED.A0TR RZ, [UR4+0x30], R0 ;  /* 0x00003000ffffc9a7 */ /* 0x000be20008300404 */
[----:B------:R-:W-:Y:S01]  /*54d0*/  SYNCS.ARRIVE.TRANS64.RED.A1T0 RZ, [UR5], RZ ;  /* 0x000000ffffff79a7 */ /* 0x000fe20008100405 */
[----:B-----5:R-:W-:Y:S01]  /*54e0*/  @!P4 IMAD.X R0, RZ, RZ, R37, P0 ;  /* 0x000000ffff00c224 */ /* 0x020fe200000e0625 */
[----:B------:R-:W5:Y:S02]  /*54f0*/  SYNCS.PHASECHK.TRANS64.TRYWAIT P2, [UR4+0x58], R12 ;  /* 0x0000580cff0075a7 */ /* 0x000f640008041104 */
[----:B----45:R-:W-:Y:S05]  /*5500*/  @!P2 BRA `(.L_x_96) ;  /* 0x000000440060a947 */ /* 0x030fea0003800000 */
.L_x_185:
        /* <DEDUP_REMOVED lines=8> */
[----:B------:R-:W-:Y:S01]  /*5590*/  @!UP1 UIADD3 UR32, UPT, UPT, UR4, 0x1200, URZ ;  /* 0x0000120004209890 */ /* 0x000fe2000fffe0ff */
[----:B------:R-:W-:Y:S01]  /*55a0*/  @!P4 IADD3 R21, P0, PT, R36, 0x580, RZ ;  /* 0x000005802415c810 */ /* 0x000fe20007f1e0ff */
[----:B------:R-:W-:Y:S01]  /*55b0*/  UMOV UR35, UR43 ;  /* 0x0000002b00237c82 */ /* 0x000fe20008000000 */
[----:B------:R-:W-:Y:S01]  /*55c0*/  UMOV UR36, UR60 ;  /* 0x0000003c00247c82 */ /* 0x000fe20008000000 */
[----:B------:R-:W-:Y:S01]  /*55d0*/  @!UP1 UIADD3 UR10, UPT, UPT, UR42, 0x50, URZ ;  /* 0x000000502a0a9890 */ /* 0x000fe2000fffe0ff */
[----:B------:R-:W-:Y:S01]  /*55e0*/  IMAD.U32 R10, RZ, RZ, UR6 ;  /* 0x00000006ff0a7e24 */ /* 0x000fe2000f8e00ff */
[----:B------:R-:W-:Y:S01]  /*55f0*/  @!UP1 UIADD3 UR8, UPT, UPT, UR4, 0x1a00, URZ ;  /* 0x00001a0004089890 */ /* 0x000fe2000fffe0ff */
[----:B------:R-:W-:Y:S01]  /*5600*/  IMAD.U32 R11, RZ, RZ, UR5 ;  /* 0x00000005ff0b7e24 */ /* 0x000fe2000f8e00ff */
[----:B------:R-:W-:Y:S01]  /*5610*/  VOTEU.ALL UP1, P4 ;  /* 0x0000000000ff7886 */ /* 0x000fe20002020000 */
[----:B------:R-:W-:Y:S01]  /*5620*/  UMOV UR9, UR33 ;  /* 0x0000002100097c82 */ /* 0x000fe20008000000 */
[----:B------:R-:W-:Y:S01]  /*5630*/  @!P4 R2UR UR6, R10 ;  /* 0x000000000a06c2ca */ /* 0x000fe200000e0000 */
[----:B------:R-:W-:Y:S01]  /*5640*/  UMOV UR11, UR43 ;  /* 0x0000002b000b7c82 */ /* 0x000fe20008000000 */
[----:B------:R-:W-:Y:S01]  /*5650*/  @!P4 R2UR UR7, R11 ;  /* 0x000000000b07c2ca */ /* 0x000fe200000e0000 */
[----:B------:R-:W-:Y:S01]  /*5660*/  UMOV UR12, UR60 ;  /* 0x0000003c000c7c82 */ /* 0x000fe20008000000 */
[----:B------:R-:W-:Y:S01]  /*5670*/  UPRMT UR5, UR54, 0x654, UR33 ;  /* 0x0000065436057896 */ /* 0x000fe20008000021 */
[----:B------:R-:W-:Y:S10]  /*5680*/  @!P4 IMAD.X R20, RZ, RZ, R37, P0 ;  /* 0x000000ffff14c224 */ /* 0x000ff400000e0625 */
[----:B------:R4:W-:Y:S01]  /*5690*/  @!UP2 UTMALDG.3D [UR32], [UR6], desc[UR16] ;  /* 0x000010200600a5b4 */ /* 0x0009e20008011000 */
[----:B------:R4:W-:Y:S01]  /*56a0*/  @!UP1 UTMALDG.3D [UR8], [UR6], desc[UR16] ;  /* 0x00001008060095b4 */ /* 0x0009e20008011000 */
[----:B------:R4:W-:Y:S01]  /*56b0*/  @!P4 SYNCS.ARRIVE.TRANS64.RED.A0TR RZ, [UR4+0x38], R0 ;  /* 0x00003800ffffc9a7 */ /* 0x0009e20008300404 */
[----:B------:R-:W-:Y:S01]  /*56c0*/  SYNCS.ARRIVE.TRANS64.RED.A1T0 RZ, [UR5], RZ ;  /* 0x000000ffffff79a7 */ /* 0x000fe20008100405 */
[----:B------:R-:W5:Y:S02]  /*56d0*/  SYNCS.PHASECHK.TRANS64.TRYWAIT P2, [UR4+0x60], R12 ;  /* 0x0000600cff0075a7 */ /* 0x000f640008041104 */
[----:B----45:R-:W-:Y:S05]  /*56e0*/  @!P2 BRA `(.L_x_97) ;  /* 0x000000440000a947 */ /* 0x030fea0003800000 */
.L_x_187:
[----:B------:R-:W4:Y:S01]  /*56f0*/  LDC.64 R14, c[0x0][0xb10] ;  /* 0x0002c400ff0e7b82 */ /* 0x000f220000000a00 */
[----:B------:R-:W-:Y:S01]  /*5700*/  @!P4 R2UR UR6, R21 ;  /* 0x000000001506c2ca */ /* 0x000fe200000e0000 */
[----:B------:R-:W-:Y:S01]  /*5710*/  VOTEU.ALL UP1, P4 ;  /* 0x0000000000ff7886 */ /* 0x000fe20002020000 */
[----:B------:R-:W-:Y:S01]  /*5720*/  @!P4 R2UR UR5, R20 ;  /* 0x000000001405c2ca */ /* 0x000fe200000e0000 */
[----:B------:R-:W-:Y:S01]  /*5730*/  VOTEU.ALL UP2, P4 ;  /* 0x0000000000ff7886 */ /* 0x000fe20002040000 */
[----:B------:R-:W-:Y:S03]  /*5740*/  UMOV UR16, 0x0 ;  /* 0x0000000000107882 */ /* 0x000fe60000000000 */
[----:B------:R-:W5:Y:S01]  /*5750*/  LDC.64 R10, c[0x0][0xb18] ;  /* 0x0002c600ff0a7b82 */ /* 0x000f620000000a00 */
[----:B------:R-:W-:Y:S01]  /*5760*/  @!UP1 UIADD3 UR26, UPT, UPT, UR42, 0x20, URZ ;  /* 0x000000202a1a9890 */ /* 0x000fe2000fffe0ff */
[----:B------:R-:W-:Y:S01]  /*5770*/  @P3 SHF.R.U32.HI R24, RZ, 0x10, R29 ;  /* 0x00000010ff183819 */ /* 0x000fe2000001161d */
[----:B------:R-:W-:Y:S01]  /*5780*/  @!UP1 UIADD3 UR24, UPT, UPT, UR4, 0x2200, URZ ;  /* 0x0000220004189890 */ /* 0x000fe2000fffe0ff */
[----:B------:R-:W-:Y:S01]  /*5790*/  VIADD R27, R27, 0x1 ;  /* 0x000000011b1b7836 */ /* 0x000fe20000000000 */
[----:B------:R-:W-:Y:S03]  /*57a0*/  UMOV UR17, 0x10000000 ;  /* 0x1000000000117882 */ /* 0x000fe60000000000 */
[----:B------:R-:W1:Y:S01]  /*57b0*/  @!P1 LDC R0, c[0x0][0xb20] ;  /* 0x0002c800ff009b82 */ /* 0x000e620000000800 */
[----:B------:R-:W-:Y:S01]  /*57c0*/  UMOV UR27, UR43 ;  /* 0x0000002b001b7c82 */ /* 0x000fe20008000000 */
[----:B------:R-:W-:Y:S01]  /*57d0*/  IMAD.U32 R20, RZ, RZ, UR6 ;  /* 0x00000006ff147e24 */ /* 0x000fe2000f8e00ff */
[----:B------:R-:W-:Y:S05]  /*57e0*/  UMOV UR28, UR60 ;  /* 0x0000003c001c7c82 */ /* 0x000fea0008000000 */
[----:B--2---:R-:W2:Y:S01]  /*57f0*/  @!P1 LDC R3, c[0x0][0xb0c] ;  /* 0x0002c300ff039b82 */ /* 0x004ea20000000800 */
[----:B------:R-:W-:Y:S01]  /*5800*/  IMAD.U32 R21, RZ, RZ, UR5 ;  /* 0x00000005ff157e24 */ /* 0x000fe2000f8e00ff */
[----:B------:R-:W-:Y:S01]  /*5810*/  @!UP1 UIADD3 UR10, UPT, UPT, UR42, 0x60, URZ ;  /* 0x000000602a0a9890 */ /* 0x000fe2000fffe0ff */
[----:B------:R-:W-:Y:S01]  /*5820*/  @!P4 R2UR UR6, R20 ;  /* 0x000000001406c2ca */ /* 0x000fe200000e0000 */
[----:B------:R-:W-:Y:S01]  /*5830*/  @!UP1 UIADD3 UR8, UPT, UPT, UR4, 0x2a00, URZ ;  /* 0x00002a0004089890 */ /* 0x000fe2000fffe0ff */
[----:B------:R-:W-:Y:S01]  /*5840*/  @!P4 IMAD.MOV.U32 R20, RZ, RZ, 0x1000 ;  /* 0x00001000ff14c424 */ /* 0x000fe200078e00ff */
[----:B------:R-:W-:Y:S01]  /*5850*/  @!P4 R2UR UR7, R21 ;  /* 0x000000001507c2ca */ /* 0x000fe200000e0000 */
[----:B------:R-:W-:Y:S01]  /*5860*/  VOTEU.ALL UP1, P4 ;  /* 0x0000000000ff7886 */ /* 0x000fe20002020000 */
[----:B------:R-:W-:Y:S01]  /*5870*/  UMOV UR9, UR25 ;  /* 0x0000001900097c82 */ /* 0x000fe20008000000 */
[----:B------:R-:W-:Y:S01]  /*5880*/  UMOV UR11, UR43 ;  /* 0x0000002b000b7c82 */ /* 0x000fe20008000000 */
[----:B------:R-:W-:Y:S01]  /*5890*/  UMOV UR12, UR60 ;  /* 0x0000003c000c7c82 */ /* 0x000fe20008000000 */
[----:B------:R-:W-:Y:S08]  /*58a0*/  UPRMT UR5, UR54, 0x654, UR25 ;  /* 0x0000065436057896 */ /* 0x000ff00008000019 */
[----:B------:R1:W-:Y:S01]  /*58b0*/  @!UP2 UTMALDG.3D [UR24], [UR6], desc[UR16] ;  /* 0x000010180600a5b4 */ /* 0x0003e20008011000 */
[----:B--2---:R-:W-:Y:S01]  /*58c0*/  @!P1 ISETP.NE.AND P2, PT, R3, 0x1, PT ;  /* 0x000000010300980c */ /* 0x004fe20003f45270 */
[C---:B----4-:R-:W-:Y:S01]  /*58d0*/  @!P1 IMAD.HI.U32 R14, R13.reuse, R14, RZ ;  /* 0x0000000e0d0e9227 */ /* 0x050fe200078e00ff */
[----:B-----5:R-:W-:Y:S01]  /*58e0*/  @!P1 ISETP.NE.AND P0, PT, R10, 0x1, PT ;  /* 0x000000010a00980c */ /* 0x020fe20003f05270 */
[----:B------:R2:W-:Y:S01]  /*58f0*/  @!UP1 UTMALDG.3D [UR8], [UR6], desc[UR16] ;  /* 0x00001008060095b4 */ /* 0x0005e20008011000 */
[----:B------:R2:W-:Y:S01]  /*5900*/  @!P4 SYNCS.ARRIVE.TRANS64.RED.A0TR RZ, [UR4+0x40], R20 ;  /* 0x00004014ffffc9a7 */ /* 0x0005e20008300404 */
[C---:B------:R-:W-:Y:S01]  /*5910*/  @!P1 IMAD.HI.U32 R11, R8.reuse, R11, RZ ;  /* 0x0000000b080b9227 */ /* 0x040fe200078e00ff */
[----:B------:R-:W-:Y:S04]  /*5920*/  @!P1 SHF.R.U32.HI R14, RZ, R15, R14 ;  /* 0x0000000fff0e9219 */ /* 0x000fe8000001160e */
[----:B-1----:R-:W-:Y:S02]  /*5930*/  @!P1 SHF.R.U32.HI R9, RZ, R0, R11 ;  /* 0x00000000ff099219 */ /* 0x002fe4000001160b */
[----:B------:R-:W-:Y:S02]  /*5940*/  @!P1 SEL R14, R13, R14, !P2 ;  /* 0x0000000e0d0e9207 */ /* 0x000fe40005000000 */
[----:B------:R-:W-:Y:S05]  /*5950*/  @!P1 SEL R9, R8, R9, !P0 ;  /* 0x0000000908099207 */ /* 0x000fea0004000000 */
[----:B------:R-:W-:Y:S01]  /*5960*/  @!P1 IMAD.IADD R0, R9, 0x1, -R14 ;  /* 0x0000000109009824 */ /* 0x000fe200078e0a0e */
[----:B------:R-:W-:Y:S01]  /*5970*/  SYNCS.ARRIVE.TRANS64.RED.A1T0 RZ, [UR5], RZ ;  /* 0x000000ffffff79a7 */ /* 0x000fe20008100405 */
[----:B------:R-:W-:Y:S02]  /*5980*/  @!P1 IMAD.IADD R9, R14, 0x1, -R9 ;  /* 0x000000010e099824 */ /* 0x000fe400078e0a09 */
[----:B------:R-:W-:Y:S02]  /*5990*/  @!P1 IMAD R13, R0, R3, R13 ;  /* 0x00000003000d9224 */ /* 0x000fe400078e020d */
[----:B------:R-:W-:Y:S01]  /*59a0*/  @!P1 IMAD R8, R9, R10, R8 ;  /* 0x0000000a09089224 */ /* 0x000fe200078e0208 */
[----:B------:R-:W1:Y:S02]  /*59b0*/  SYNCS.PHASECHK.TRANS64.TRYWAIT P5, [UR4+0x68], R12 ;  /* 0x0000680cff0075a7 */ /* 0x000e6400080a1104 */
[----:B-12---:R-:W-:Y:S05]  /*59c0*/  @!P5 BRA `(.L_x_98) ;  /* 0x000000400060d947 */ /* 0x006fea0003800000 */
.L_x_189:
[----:B-1----:R-:W-:Y:S01]  /*59d0*/  @!P4 IADD3 R3, P0, PT, R36, 0x580, RZ ;  /* 0x000005802403c810 */ /* 0x002fe20007f1e0ff */
[----:B------:R-:W-:Y:S01]  /*59e0*/  VOTEU.ALL UP1, P4 ;  /* 0x0000000000ff7886 */ /* 0x000fe20002020000 */
[----:B------:R-:W-:Y:S01]  /*59f0*/  VOTEU.ALL UP2, P4 ;  /* 0x0000000000ff7886 */ /* 0x000fe20002040000 */
[----:B------:R-:W-:Y:S01]  /*5a00*/  UMOV UR22, 0x0 ;  /* 0x0000000000167882 */ /* 0x000fe20000000000 */
[----:B------:R-:W-:Y:S01]  /*5a10*/  @!P4 R2UR UR6, R3 ;  /* 0x000000000306c2ca */ /* 0x000fe200000e0000 */
[----:B------:R-:W-:Y:S01]  /*5a20*/  @!P4 IMAD.X R0, RZ, RZ, R37, P0 ;  /* 0x000000ffff00c224 */ /* 0x000fe200000e0625 */
[----:B------:R-:W-:Y:S01]  /*5a30*/  @!UP1 UIADD3 UR17, UPT, UPT, UR4, 0x48, URZ ;  /* 0x0000004804119890 */ /* 0x000fe2000fffe0ff */
[----:B------:R-:W-:Y:S01]  /*5a40*/  ISETP.NE.AND P0, PT, R27, 0x2, PT ;  /* 0x000000021b00780c */ /* 0x000fe20003f05270 */
[----:B------:R-:W-:Y:S01]  /*5a50*/  @!UP1 UIADD3 UR18, UPT, UPT, UR42, 0x30, URZ ;  /* 0x000000302a129890 */ /* 0x000fe2000fffe0ff */
[----:B------:R-:W-:Y:S01]  /*5a60*/  LOP3.LUT R32, R32, 0x1, RZ, 0x3c, !PT ;  /* 0x0000000120207812 */ /* 0x000fe200078e3cff */
[----:B------:R-:W-:Y:S01]  /*5a70*/  @!UP1 UIADD3 UR16, UPT, UPT, UR4, 0x3200, URZ ;  /* 0x0000320004109890 */ /* 0x000fe2000fffe0ff */
[----:B------:R-:W-:Y:S01]  /*5a80*/  @!P4 R2UR UR5, R0 ;  /* 0x000000000005c2ca */ /* 0x000fe200000e0000 */
[----:B------:R-:W-:Y:S01]  /*5a90*/  UMOV UR23, 0x10000000 ;  /* 0x1000000000177882 */ /* 0x000fe20000000000 */
[----:B------:R-:W-:Y:S01]  /*5aa0*/  UMOV UR19, UR43 ;  /* 0x0000002b00137c82 */ /* 0x000fe20008000000 */
[----:B------:R-:W-:Y:S01]  /*5ab0*/  UMOV UR20, UR60 ;  /* 0x0000003c00147c82 */ /* 0x000fe20008000000 */
[----:B------:R-:W-:Y:S01]  /*5ac0*/  @!UP1 UIADD3 UR10, UPT, UPT, UR42, 0x70, URZ ;  /* 0x000000702a0a9890 */ /* 0x000fe2000fffe0ff */
[----:B------:R-:W-:Y:S01]  /*5ad0*/  SEL R0, RZ, 0x1, P0 ;  /* 0x00000001ff007807 */ /* 0x000fe20000000000 */
[----:B------:R-:W-:Y:S01]  /*5ae0*/  IMAD.U32 R10, RZ, RZ, UR6 ;  /* 0x00000006ff0a7e24 */ /* 0x000fe2000f8e00ff */
[----:B------:R-:W-:Y:S01]  /*5af0*/  @!UP1 UIADD3 UR8, UPT, UPT, UR4, 0x3a00, URZ ;  /* 0x00003a0004089890 */ /* 0x000fe2000fffe0ff */
[----:B------:R-:W-:Y:S01]  /*5b00*/  IMAD.IADD R20, R8, 0x1, R58 ;  /* 0x0000000108147824 */ /* 0x000fe200078e023a */
[----:B------:R-:W-:Y:S01]  /*5b10*/  VOTEU.ALL UP1, P4 ;  /* 0x0000000000ff7886 */ /* 0x000fe20002020000 */
[----:B------:R-:W-:Y:S01]  /*5b20*/  UMOV UR11, UR43 ;  /* 0x0000002b000b7c82 */ /* 0x000fe20008000000 */
[----:B------:R-:W-:Y:S01]  /*5b30*/  @!P4 R2UR UR6, R10 ;  /* 0x000000000a06c2ca */ /* 0x000fe200000e0000 */
[----:B------:R-:W-:Y:S01]  /*5b40*/  UMOV UR12, UR60 ;  /* 0x0000003c000c7c82 */ /* 0x000fe20008000000 */
[----:B------:R-:W-:Y:S01]  /*5b50*/  IMAD.U32 R11, RZ, RZ, UR5 ;  /* 0x00000005ff0b7e24 */ /* 0x000fe2000f8e00ff */
[----:B------:R-:W-:Y:S01]  /*5b60*/  UMOV UR9, UR17 ;  /* 0x0000001100097c82 */ /* 0x000fe20008000000 */
[----:B------:R-:W-:Y:S01]  /*5b70*/  @P3 R2UR UR60, R24 ;  /* 0x00000000183c32ca */ /* 0x000fe200000e0000 */
[----:B------:R-:W-:Y:S01]  /*5b80*/  IMAD.IADD R21, R13, 0x1, R60 ;  /* 0x000000010d157824 */ /* 0x000fe200078e023c */
[----:B------:R-:W-:Y:S02]  /*5b90*/  LOP3.LUT R25, R25, R0, RZ, 0x3c, !PT ;  /* 0x0000000019197212 */ /* 0x000fe400078e3cff */
[----:B------:R-:W-:Y:S02]  /*5ba0*/  @!P4 R2UR UR7, R11 ;  /* 0x000000000b07c2ca */ /* 0x000fe400000e0000 */
[----:B------:R-:W-:Y:S11]  /*5bb0*/  SEL R27, R27, RZ, P0 ;  /* 0x000000ff1b1b7207 */ /* 0x000ff60000000000 */
[----:B------:R4:W-:Y:S01]  /*5bc0*/  @!UP2 UTMALDG.3D [UR16], [UR6], desc[UR22] ;  /* 0x000016100600a5b4 */ /* 0x0009e20008011000 */
[----:B------:R4:W-:Y:S01]  /*5bd0*/  @!UP1 UTMALDG.3D [UR8], [UR6], desc[UR22] ;  /* 0x00001608060095b4 */ /* 0x0009e20008011000 */
[----:B------:R4:W-:Y:S01]  /*5be0*/  @!P4 SYNCS.ARRIVE.TRANS64.RED.A0TR RZ, [UR4+0x48], R23 ;  /* 0x00004817ffffc9a7 */ /* 0x0009e20008300404 */
[----:B------:R-:W-:Y:S01]  /*5bf0*/  UPLOP3.LUT UP1, UPT, UPT, UPT, UPT, 0x80, 0x8 ;  /* 0x000000000008789c */ /* 0x000fe20003f2f070 */
[----:B------:R-:W-:Y:S01]  /*5c00*/  SYNCS.ARRIVE.TRANS64.RED.A1T0 RZ, [UR13], RZ ;  /* 0x000000ffffff79a7 */ /* 0x000fe2000810040d */
[----:B------:R-:W-:Y:S09]  /*5c10*/  @P3 BRA `(.L_x_99) ;  /* 0xfffffff0002c3947 */ /* 0x000ff2000383ffff */
[----:B------:R-:W-:-:S04]  /*5c20*/  SHF.L.U32 R3, R32, 0x1f, RZ ;  /* 0x0000001f20037819 */ /* 0x000fc800000006ff */
[----:B------:R-:W1:Y:S02]  /*5c30*/  SYNCS.PHASECHK.TRANS64.TRYWAIT P0, [UR4+0x50], R3 ;  /* 0x00005003ff0075a7 */ /* 0x000e640008001104 */
[----:B-1----:R-:W-:Y:S05]  /*5c40*/  @!P0 BRA `(.L_x_100) ;  /* 0x0000003c00d88947 */ /* 0x002fea0003800000 */
.L_x_191:
[----:B------:R-:W2:Y:S02]  /*5c50*/  SYNCS.PHASECHK.TRANS64.TRYWAIT P0, [UR4+0x58], R3 ;  /* 0x00005803ff0075a7 */ /* 0x000ea40008001104 */
[----:B--2---:R-:W-:Y:S05]  /*5c60*/  @!P0 BRA `(.L_x_101) ;  /* 0x0000003c00e88947 */ /* 0x004fea0003800000 */
.L_x_193:
[----:B------:R-:W2:Y:S02]  /*5c70*/  SYNCS.PHASECHK.TRANS64.TRYWAIT P0, [UR4+0x60], R3 ;  /* 0x00006003ff0075a7 */ /* 0x000ea40008001104 */
[----:B--2---:R-:W-:Y:S05]  /*5c80*/  @!P0 BRA `(.L_x_102) ;  /* 0x0000003c00f88947 */ /* 0x004fea0003800000 */
.L_x_195:
[----:B-1----:R-:W-:-:S07]  /*5c90*/  MOV R0, UR4 ;  /* 0x0000000400007c02 */ /* 0x002fce0008000f00 */
.L_x_103:
[----:B-1----:R-:W-:-:S04]  /*5ca0*/  SHF.L.U32 R3, R32, 0x1f, RZ ;  /* 0x0000001f20037819 */ /* 0x002fc800000006ff */
[----:B------:R1:W2:Y:S03]  /*5cb0*/  SYNCS.PHASECHK.TRANS64.TRYWAIT P0, [R0+URZ+0x68], R3 ;  /* 0x00006803000075a7 */ /* 0x0002a600080011ff */
[----:B--2---:R-:W-:Y:S05]  /*5cc0*/  @!P0 NANOSLEEP.SYNCS 0x989680 ;  /* 0x009896800000895d */ /* 0x004fea0003900000 */
[----:B------:R-:W2:Y:S02]  /*5cd0*/  @!P0 SYNCS.PHASECHK.TRANS64 P0, [R0+URZ+0x68], R3 ;  /* 0x00006803000085a7 */ /* 0x000ea400080010ff */
[----:B--2-4-:R-:W-:Y:S05]  /*5ce0*/  @P0 EXIT ;  /* 0x000000000000094d */ /* 0x014fea0003800000 */
[----:B------:R-:W-:Y:S05]  /*5cf0*/  BRA `(.L_x_103) ;  /* 0xfffffffc00e87947 */ /* 0x000fea000383ffff */
.L_x_88:
[----:B------:R-:W-:-:S06]  /*5d00*/  UISETP.GE.AND UP1, UPT, UR10, 0x4, UPT ;  /* 0x000000040a00788c */ /* 0x000fcc000bf26270 */
[----:B------:R-:W-:-:S13]  /*5d10*/  PLOP3.LUT P0, PT, PT, PT, UP1, 0x80, 0x8 ;  /* 0x000000000008781c */ /* 0x000fda0003f0f018 */
[----:B------:R-:W-:Y:S05]  /*5d20*/  @!P0 EXIT ;  /* 0x000000000000894d */ /* 0x000fea0003800000 */
[----:B------:R-:W-:Y:S01]  /*5d30*/  BAR.SYNC.DEFER_BLOCKING 0x6, 0xa0 ;  /* 0x0182800000007b1d */ /* 0x000fe20000010000 */
[----:B------:R-:W-:Y:S02]  /*5d40*/  IMAD.SHL.U32 R4, R66, 0x200000, RZ ;  /* 0x0020000042047824 */ /* 0x000fe400078e00ff */
[----:B------:R-:W-:Y:S02]  /*5d50*/  HFMA2 R71, -RZ, RZ, 0, 5.9604644775390625e-08 ;  /* 0x00000001ff477431 */ /* 0x000fe400000001ff */
[C---:B------:R-:W-:Y:S01]  /*5d60*/  IMAD.SHL.U32 R65, R72.reuse, 0x10, RZ ;  /* 0x0000001048417824 */ /* 0x040fe200078e00ff */
[----:B------:R-:W-:Y:S01]  /*5d70*/  MOV R69, RZ ;  /* 0x000000ff00457202 */ /* 0x000fe20000000f00 */
[----:B------:R-:W-:Y:S01]  /*5d80*/  IMAD.U32 R33, R72, 0x10000, RZ ;  /* 0x0001000048217824 */ /* 0x000fe200078e00ff */
[----:B------:R-:W-:Y:S01]  /*5d90*/  UMOV UR36, 0x400 ;  /* 0x0000040000247882 */ /* 0x000fe20000000000 */
[----:B------:R-:W1:Y:S01]  /*5da0*/  LDC R63, c[0x0][0x370] ;  /* 0x0000dc00ff3f7b82 */ /* 0x000e620000000800 */
[----:B------:R-:W-:Y:S01]  /*5db0*/  ULEA UR36, UR54, UR36, 0x18 ;  /* 0x0000002436247291 */ /* 0x000fe2000f8ec0ff */
[----:B------:R-:W-:Y:S01]  /*5dc0*/  LOP3.LUT R4, R4, 0x200000, RZ, 0xc0, !PT ;  /* 0x0020000004047812 */ /* 0x000fe200078ec0ff */
[----:B------:R-:W-:Y:S01]  /*5dd0*/  IMAD.SHL.U32 R64, R72, 0x2, RZ ;  /* 0x0000000248407824 */ /* 0x000fe200078e00ff */
[C---:B------:R-:W-:Y:S01]  /*5de0*/  LOP3.LUT R5, R65.reuse, 0x40, RZ, 0xc0, !PT ;  /* 0x0000004041057812 */ /* 0x040fe200078ec0ff */
[----:B------:R-:W-:Y:S01]  /*5df0*/  IMAD.SHL.U32 R3, R66, 0x200, RZ ;  /* 0x0000020042037824 */ /* 0x000fe200078e00ff */
[----:B------:R-:W-:Y:S01]  /*5e00*/  LOP3.LUT R2, R65, 0x5b0, RZ, 0xc0, !PT ;  /* 0x000005b041027812 */ /* 0x000fe200078ec0ff */
[----:B------:R-:W-:Y:S01]  /*5e10*/  UIADD3 UR4, UPT, UPT, UR36, 0x200, URZ ;  /* 0x0000020024047890 */ /* 0x000fe2000fffe0ff */
[----:B------:R-:W2:Y:S01]  /*5e20*/  LDC R28, c[0x0][0xb0c] ;  /* 0x0002c300ff1c7b82 */ /* 0x000ea20000000800 */
[----:B------:R-:W-:Y:S01]  /*5e30*/  LOP3.LUT R33, R4, 0x400000, R33, 0xf8, !PT ;  /* 0x0040000004217812 */ /* 0x000fe200078ef821 */
[----:B------:R-:W-:Y:S01]  /*5e40*/  IMAD.MOV.U32 R30, RZ, RZ, RZ ;  /* 0x000000ffff1e7224 */ /* 0x000fe200078e00ff */
[----:B------:R-:W-:Y:S01]  /*5e50*/  LOP3.LUT R64, R5, 0x8, R64, 0xf8, !PT ;  /* 0x0000000805407812 */ /* 0x000fe200078ef840 */
[----:B------:R-:W-:Y:S01]  /*5e60*/  IMAD.MOV.U32 R70, RZ, RZ, RZ ;  /* 0x000000ffff467224 */ /* 0x000fe200078e00ff */
[----:B------:R-:W-:Y:S01]  /*5e70*/  LOP3.LUT R3, R2, 0x200, R3, 0xf8, !PT ;  /* 0x0000020002037812 */ /* 0x000fe200078ef803 */
[----:B------:R-:W-:Y:S01]  /*5e80*/  IMAD.MOV.U32 R76, RZ, RZ, RZ ;  /* 0x000000ffff4c7224 */ /* 0x000fe200078e00ff */
[----:B------:R-:W-:Y:S01]  /*5e90*/  LOP3.LUT P0, RZ, R65, 0x40, RZ, 0xc0, !PT ;  /* 0x0000004041ff7812 */ /* 0x000fe2000780c0ff */
[----:B------:R-:W3:Y:S01]  /*5ea0*/  LDC R61, c[0x0][0xb20] ;  /* 0x0002c800ff3d7b82 */ /* 0x000ee20000000800 */
[----:B------:R-:W4:Y:S01]  /*5eb0*/  LDS R0, [UR36+0x130] ;  /* 0x00013024ff007984 */ /* 0x000f220008000800 */
[----:B------:R-:W-:Y:S01]  /*5ec0*/  LOP3.LUT R64, R3, R64, RZ, 0xfc, !PT ;  /* 0x0000004003407212 */ /* 0x000fe200078efcff */
[----:B------:R-:W-:Y:S01]  /*5ed0*/  IMAD.U32 R67, RZ, RZ, UR4 ;  /* 0x00000004ff437e24 */ /* 0x000fe2000f8e00ff */
[----:B------:R-:W-:Y:S01]  /*5ee0*/  LOP3.LUT R72, R72, 0x60, RZ, 0xc0, !PT ;  /* 0x0000006048487812 */ /* 0x000fe200078ec0ff */
[----:B------:R-:W1:Y:S03]  /*5ef0*/  LDCU.64 UR48, c[0x0][0x348] ;  /* 0x00006900ff3077ac */ /* 0x000e660008000a00 */
[----:B------:R-:W1:Y:S01]  /*5f00*/  LDC R27, c[0x0][0xb30] ;  /* 0x0002cc00ff1b7b82 */ /* 0x000e620000000800 */
[----:B------:R-:W1:Y:S01]  /*5f10*/  LDCU.64 UR44, c[0x0][0x888] ;  /* 0x00011100ff2c77ac */ /* 0x000e620008000a00 */
[----:B------:R-:W1:Y:S06]  /*5f20*/  LDCU.64 UR46, c[0x0][0x890] ;  /* 0x00011200ff2e77ac */ /* 0x000e6c0008000a00 */
[----:B------:R-:W1:Y:S01]  /*5f30*/  LDC.64 R56, c[0x0][0xb10] ;  /* 0x0002c400ff387b82 */ /* 0x000e620000000a00 */
[----:B------:R-:W-:Y:S01]  /*5f40*/  UMOV UR39, URZ ;  /* 0x000000ff00277c82 */ /* 0x000fe20008000000 */
[----:B------:R-:W-:-:S06]  /*5f50*/  UMOV UR37, URZ ;  /* 0x000000ff00257c82 */ /* 0x000fcc0008000000 */
[----:B------:R-:W1:Y:S08]  /*5f60*/  LDC.64 R24, c[0x0][0xb18] ;  /* 0x0002c600ff187b82 */ /* 0x000e700000000a00 */
[----:B------:R-:W1:Y:S08]  /*5f70*/  LDC.64 R22, c[0x0][0xb28] ;  /* 0x0002ca00ff167b82 */ /* 0x000e700000000a00 */
[----:B------:R-:W1:Y:S01]  /*5f80*/  LDC.64 R54, c[0x0][0x8b0] ;  /* 0x00022c00ff367b82 */ /* 0x000e620000000a00 */
[----:B----4-:R-:W-:Y:S01]  /*5f90*/  IMAD.IADD R33, R0, 0x1, R33 ;  /* 0x0000000100217824 */ /* 0x010fe200078e0221 */
[----:B------:R-:W-:-:S06]  /*5fa0*/  P2R R0, PR, RZ, 0x1 ;  /* 0x00000001ff007803 */ /* 0x000fcc0000000000 */
[----:B------:R-:W4:Y:S08]  /*5fb0*/  LDC.64 R52, c[0x0][0x8a8] ;  /* 0x00022a00ff347b82 */ /* 0x000f300000000a00 */
[----:B--23--:R-:W1:Y:S02]  /*5fc0*/  LDC R62, c[0x0][0x374] ;  /* 0x0000dd00ff3e7b82 */ /* 0x00ce640000000800 */
.L_x_147:
[C---:B------:R-:W-:Y:S02]  /*5fd0*/  LEA R0, R76.reuse, UR36, 0x3 ;  /* 0x000000244c007c11 */ /* 0x040fe4000f8e18ff */
[----:B------:R-:W-:Y:S02]  /*5fe0*/  SHF.L.U32 R3, R69, 0x1f, RZ ;  /* 0x0000001f45037819 */ /* 0x000fe400000006ff */
[----:B------:R-:W-:Y:S02]  /*5ff0*/  LEA R16, R76, UR36, 0x4 ;  /* 0x000000244c107c11 */ /* 0x000fe4000f8e20ff */
[----:B--2---:R-:W2:Y:S02]  /*6000*/  SYNCS.PHASECHK.TRANS64.TRYWAIT P0, [R0+URZ+0x80], R3 ;  /* 0x00008003000075a7 */ /* 0x004ea400080011ff */
[----:B--2---:R-:W-:Y:S05]  /*6010*/  @!P0 BRA `(.L_x_104) ;  /* 0x0000003c002c8947 */ /* 0x004fea0003800000 */
.L_x_196:
[----:B------:R-:W3:Y:S01]  /*6020*/  LDC.64 R12, c[0x0][0xb10] ;  /* 0x0002c400ff0c7b82 */ /* 0x000ee20000000a00 */
[----:B------:R-:W4:Y:S01]  /*6030*/  LDS.128 R16, [R16+0x110] ;  /* 0x0001100010107984 */ /* 0x000f220000000c00 */
[----:B-1----:R-:W-:Y:S01]  /*6040*/  ISETP.NE.AND P1, PT, R27, 0x1, PT ;  /* 0x000000011b00780c */ /* 0x002fe20003f25270 */
[----:B--2---:R-:W-:Y:S01]  /*6050*/  VIADD R0, R0, 0x90 ;  /* 0x0000009000007836 */ /* 0x004fe20000000000 */
[----:B------:R-:W-:Y:S04]  /*6060*/  ISETP.GE.AND P0, PT, R26, 0x1, PT ;  /* 0x000000011a00780c */ /* 0x000fe80003f06270 */
[----:B------:R-:W1:Y:S01]  /*6070*/  LDC.64 R10, c[0x0][0xb18] ;  /* 0x0002c600ff0a7b82 */ /* 0x000e620000000a00 */
[----:B------:R-:W-:Y:S01]  /*6080*/  PRMT R0, RZ, 0x654, R0 ;  /* 0x00000654ff007816 */ /* 0x000fe20000000000 */
[----:B------:R-:W-:Y:S01]  /*6090*/  @!PT LDS RZ, [RZ] ;  /* 0x00000000fffff984 */ /* 0x000fe20000000800 */
[----:B------:R-:W-:Y:S01]  /*60a0*/  @!PT LDS RZ, [RZ] ;  /* 0x00000000fffff984 */ /* 0x000fe20000000800 */
[----:B------:R-:W-:Y:S01]  /*60b0*/  @!PT LDS RZ, [RZ] ;  /* 0x00000000fffff984 */ /* 0x000fe20000000800 */
[----:B------:R-:W-:Y:S01]  /*60c0*/  @!PT LDS RZ, [RZ] ;  /* 0x00000000fffff984 */ /* 0x000fe20000000800 */
[----:B------:R2:W-:Y:S06]  /*60d0*/  MEMBAR.ALL.CTA ;  /* 0x0000000000007992 */ /* 0x0005ec0000008000 */
[----:B--2---:R-:W2:Y:S01]  /*60e0*/  FENCE.VIEW.ASYNC.S ;  /* 0x00000000000073c6 */ /* 0x004ea20000000000 */
[----:B------:R-:W1:Y:S08]  /*60f0*/  @!P1 LDC R14, c[0x0][0xb20] ;  /* 0x0002c800ff0e9b82 */ /* 0x000e700000000800 */
[----:B------:R-:W1:Y:S01]  /*6100*/  @!P1 LDC R9, c[0x0][0xb0c] ;  /* 0x0002c300ff099b82 */ /* 0x000e620000000800 */
[----:B--2---:R2:W-:Y:S01]  /*6110*/  SYNCS.ARRIVE.TRANS64.RED.A1T0 RZ, [R0+URZ], RZ ;  /* 0x000000ff00ff79a7 */ /* 0x0045e200081004ff */
[----:B----4-:R-:W-:Y:S04]  /*6120*/  LOP3.LUT P4, RZ, R18, 0x1, RZ, 0xc0, !PT ;  /* 0x0000000112ff7812 */ /* 0x010fe8000788c0ff */
[----:B------:R-:W-:Y:S09]  /*6130*/  P2R R73, PR, RZ, 0x10 ;  /* 0x00000010ff497803 */ /* 0x000ff20000000000 */
[----:B------:R-:W-:Y:S02]  /*6140*/  @P4 MOV R31, R16 ;  /* 0x00000010001f4202 */ /* 0x000fe40000000f00 */
[----:B------:R-:W-:Y:S01]  /*6150*/  @P4 LOP3.LUT R29, R17, 0xffff, RZ, 0xc0, !PT ;  /* 0x0000ffff111d4812 */ /* 0x000fe200078ec0ff */
[----:B--23--:R-:W-:Y:S06]  /*6160*/  @!P0 BRA `(.L_x_105) ;  /* 0x0000000000a48947 */ /* 0x00cfec0003800000 */
[----:B------:R-:W-:Y:S01]  /*6170*/  IMAD.HI.U32 R36, R62, R25, RZ ;  /* 0x000000193e247227 */ /* 0x000fe200078e00ff */
[----:B------:R-:W-:Y:S02]  /*6180*/  ISETP.NE.AND P0, PT, R24, 0x1, PT ;  /* 0x000000011800780c */ /* 0x000fe40003f05270 */
[----:B------:R-:W-:Y:S01]  /*6190*/  ISETP.NE.AND P2, PT, R26, 0x1, PT ;  /* 0x000000011a00780c */ /* 0x000fe20003f45270 */
[-C--:B------:R-:W-:Y:S01]  /*61a0*/  IMAD.HI.U32 R34, R63, R56.reuse, RZ ;  /* 0x000000383f227227 */ /* 0x080fe200078e00ff */
[----:B------:R-:W-:Y:S02]  /*61b0*/  SHF.R.U32.HI R37, RZ, R61, R36 ;  /* 0x0000003dff257219 */ /* 0x000fe40000011624 */
[----:B------:R-:W-:Y:S01]  /*61c0*/  ISETP.NE.AND P3, PT, R28, 0x1, PT ;  /* 0x000000011c00780c */ /* 0x000fe20003f65270 */
[----:B------:R-:W-:Y:S01]  /*61d0*/  IMAD.HI.U32 R40, R29, R25, RZ ;  /* 0x000000191d287227 */ /* 0x000fe200078e00ff */
[----:B------:R-:W-:Y:S02]  /*61e0*/  SHF.R.U32.HI R34, RZ, R57, R34 ;  /* 0x00000039ff227219 */ /* 0x000fe40000011622 */
[----:B------:R-:W-:Y:S01]  /*61f0*/  SEL R3, R62, R37, !P0 ;  /* 0x000000253e037207 */ /* 0x000fe20004000000 */
[----:B------:R-:W-:Y:S01]  /*6200*/  IMAD.HI.U32 R38, R31, R56, RZ ;  /* 0x000000381f267227 */ /* 0x000fe200078e00ff */
[----:B------:R-:W-:Y:S03]  /*6210*/  SEL R7, R63, R34, !P3 ;  /* 0x000000223f077207 */ /* 0x000fe60005800000 */
[-C--:B------:R-:W-:Y:S01]  /*6220*/  IMAD.HI.U32 R34, R3, R22.reuse, RZ ;  /* 0x0000001603227227 */ /* 0x080fe200078e00ff */
[----:B------:R-:W-:Y:S03]  /*6230*/  SHF.R.U32.HI R38, RZ, R57, R38 ;  /* 0x00000039ff267219 */ /* 0x000fe60000011626 */
[----:B------:R-:W-:Y:S01]  /*6240*/  IMAD.HI.U32 R36, R7, R22, RZ ;  /* 0x0000001607247227 */ /* 0x000fe200078e00ff */
[----:B------:R-:W-:Y:S02]  /*6250*/  @P2 SHF.R.U32.HI R3, RZ, R23, R34 ;  /* 0x00000017ff032219 */ /* 0x000fe40000011622 */
[----:B------:R-:W-:Y:S02]  /*6260*/  SHF.R.U32.HI R34, RZ, R61, R40 ;  /* 0x0000003dff227219 */ /* 0x000fe40000011628 */
[----:B------:R-:W-:Y:S01]  /*6270*/  @P2 SHF.R.U32.HI R7, RZ, R23, R36 ;  /* 0x00000017ff072219 */ /* 0x000fe20000011624 */
[C---:B------:R-:W-:Y:S01]  /*6280*/  IMAD R2, R26.reuse, R3, RZ ;  /* 0x000000031a027224 */ /* 0x040fe200078e02ff */
[----:B------:R-:W-:Y:S02]  /*6290*/  SEL R5, R29, R34, !P0 ;  /* 0x000000221d057207 */ /* 0x000fe40004000000 */
[----:B------:R-:W-:Y:S01]  /*62a0*/  SEL R3, R31, R38, !P3 ;  /* 0x000000261f037207 */ /* 0x000fe20005800000 */
[----:B------:R-:W-:Y:S01]  /*62b0*/  IMAD R4, R26, R7, RZ ;  /* 0x000000071a047224 */ /* 0x000fe200078e02ff */
[C---:B------:R-:W-:Y:S01]  /*62c0*/  ISETP.GE.AND P0, PT, R5.reuse, R2, PT ;  /* 0x000000020500720c */ /* 0x040fe20003f06270 */
[----:B------:R-:W-:Y:S03]  /*62d0*/  IMAD.HI.U32 R6, R5, R22, RZ ;  /* 0x0000001605067227 */ /* 0x000fe600078e00ff */
[----:B------:R-:W-:Y:S01]  /*62e0*/  ISETP.GE.OR P0, PT, R3, R4, P0 ;  /* 0x000000040300720c */ /* 0x000fe20000706670 */
[----:B------:R-:W-:Y:S01]  /*62f0*/  IMAD.MOV R4, RZ, RZ, -R3 ;  /* 0x000000ffff047224 */ /* 0x000fe200078e0a03 */
[-C--:B------:R-:W-:Y:S03]  /*6300*/  SHF.R.U32.HI R6, RZ, R23.reuse, R6 ;  /* 0x00000017ff067219 */ /* 0x080fe60000011606 */
[----:B------:R-:W-:Y:S01]  /*6310*/  IMAD R31, R28, R4, R31 ;  /* 0x000000041c1f7224 */ /* 0x000fe200078e021f */
[----:B------:R-:W-:Y:S05]  /*6320*/  SEL R15, R5, R6, !P2 ;  /* 0x00000006050f7207 */ /* 0x000fea0005000000 */
[----:B------:R-:W-:Y:S02]  /*6330*/  IMAD.MOV R6, RZ, RZ, -R15 ;  /* 0x000000ffff067224 */ /* 0x000fe400078e0a0f */
[C---:B------:R-:W-:Y:S04]  /*6340*/  @!P0 IMAD.HI.U32 R2, R3.reuse, R22, RZ ;  /* 0x0000001603028227 */ /* 0x040fe800078e00ff */
[----:B------:R-:W-:Y:S01]  /*6350*/  IMAD R6, R26, R6, R5 ;  /* 0x000000061a067224 */ /* 0x000fe200078e0205 */
[----:B------:R-:W-:Y:S04]  /*6360*/  @!P0 SHF.R.U32.HI R2, RZ, R23, R2 ;  /* 0x00000017ff028219 */ /* 0x000fe80000011602 */
[----:B------:R-:W-:Y:S02]  /*6370*/  @!P0 SEL R0, R3, R2, !P2 ;  /* 0x0000000203008207 */ /* 0x000fe40005000000 */
[----:B------:R-:W-:Y:S02]  /*6380*/  IADD3 R2, PT, PT, -R5, RZ, RZ ;  /* 0x000000ff05027210 */ /* 0x000fe40007ffe1ff */
[----:B------:R-:W-:Y:S01]  /*6390*/  @!P0 IADD3 R8, PT, PT, R15, -R0, RZ ;  /* 0x800000000f088210 */ /* 0x000fe20007ffe0ff */
[----:B------:R-:W-:Y:S02]  /*63a0*/  @!P0 IMAD R0, R7, R6, R0 ;  /* 0x0000000607008224 */ /* 0x000fe400078e0200 */
[----:B------:R-:W-:Y:S02]  /*63b0*/  IMAD R29, R24, R2, R29 ;  /* 0x00000002181d7224 */ /* 0x000fe400078e021d */
[----:B------:R-:W-:Y:S02]  /*63c0*/  @!P0 IMAD R5, R8, R26, R3 ;  /* 0x0000001a08058224 */ /* 0x000fe400078e0203 */
[----:B------:R-:W-:Y:S04]  /*63d0*/  @!P0 IMAD.MOV.U32 R3, RZ, RZ, R0 ;  /* 0x000000ffff038224 */ /* 0x000fe800078e0000 */
[----:B------:R-:W-:Y:S02]  /*63e0*/  IMAD R31, R3, R28, R31 ;  /* 0x0000001c031f7224 */ /* 0x000fe400078e021f */
[----:B------:R-:W-:Y:S07]  /*63f0*/  IMAD R29, R5, R24, R29 ;  /* 0x00000018051d7224 */ /* 0x000fee00078e021d */
.L_x_105:
[----:B-1----:R-:W-:Y:S01]  /*6400*/  @!P1 ISETP.NE.AND P0, PT, R10, 0x1, PT ;  /* 0x000000010a00980c */ /* 0x002fe20003f05270 */
[----:B------:R-:W-:Y:S01]  /*6410*/  @!P1 IMAD.HI.U32 R3, R29, R11, RZ ;  /* 0x0000000b1d039227 */ /* 0x000fe200078e00ff */
[----:B------:R-:W-:Y:S01]  /*6420*/  R2UR UR5, R21 ;  /* 0x00000000150572ca */ /* 0x000fe200000e0000 */
[----:B------:R-:W-:Y:S01]  /*6430*/  BSSY.RECONVERGENT B6, `(.L_x_106) ;  /* 0x0000031000067945 */ /* 0x000fe20003800200 */
[----:B------:R-:W-:Y:S01]  /*6440*/  R2UR UR4, R20 ;  /* 0x00000000140472ca */ /* 0x000fe200000e0000 */
[----:B------:R-:W-:Y:S01]  /*6450*/  @!P1 IMAD.HI.U32 R0, R31, R12, RZ ;  /* 0x0000000c1f009227 */ /* 0x000fe200078e00ff */
[----:B------:R-:W-:Y:S02]  /*6460*/  @!P1 SHF.R.U32.HI R2, RZ, R14, R3 ;  /* 0x0000000eff029219 */ /* 0x000fe40000011603 */
[----:B------:R-:W-:Y:S01]  /*6470*/  @!P1 ISETP.NE.AND P2, PT, R9, 0x1, PT ;  /* 0x000000010900980c */ /* 0x000fe20003f45270 */
[----:B------:R-:W-:Y:S01]  /*6480*/  VIADD R76, R76, 0x1 ;  /* 0x000000014c4c7836 */ /* 0x000fe20000000000 */
[----:B------:R-:W-:Y:S02]  /*6490*/  @!P1 SEL R2, R29, R2, !P0 ;  /* 0x000000021d029207 */ /* 0x000fe40004000000 */
[----:B------:R-:W-:Y:S02]  /*64a0*/  @!P1 SHF.R.U32.HI R0, RZ, R13, R0 ;  /* 0x0000000dff009219 */ /* 0x000fe40000011600 */
[----:B------:R-:W-:Y:S01]  /*64b0*/  LOP3.LUT P0, RZ, R67, 0x90, RZ, 0xc0, !PT ;  /* 0x0000009043ff7812 */ /* 0x000fe2000780c0ff */
[----:B------:R-:W-:Y:S01]  /*64c0*/  USHF.L.U32 UR42, UR5, 0x6, URZ ;  /* 0x00000006052a7899 */ /* 0x000fe200080006ff */
[----:B------:R-:W-:Y:S01]  /*64d0*/  @!P1 SEL R3, R31, R0, !P2 ;  /* 0x000000001f039207 */ /* 0x000fe20005000000 */
[----:B------:R-:W-:Y:S01]  /*64e0*/  USHF.L.U32 UR41, UR4, 0x7, URZ ;  /* 0x0000000704297899 */ /* 0x000fe200080006ff */
[----:B------:R-:W-:Y:S03]  /*64f0*/  @P4 SHF.R.U32.HI R68, RZ, 0x10, R17 ;  /* 0x00000010ff444819 */ /* 0x000fe60000011611 */
[----:B------:R-:W-:Y:S02]  /*6500*/  @!P1 IMAD.IADD R0, R2, 0x1, -R3 ;  /* 0x0000000102009824 */ /* 0x000fe400078e0a03 */
[----:B------:R-:W-:Y:S02]  /*6510*/  @!P1 IMAD.IADD R2, R3, 0x1, -R2 ;  /* 0x0000000103029824 */ /* 0x000fe400078e0a02 */
[----:B------:R-:W-:Y:S02]  /*6520*/  @!P1 IMAD R31, R0, R9, R31 ;  /* 0x00000009001f9224 */ /* 0x000fe400078e021f */
[----:B------:R-:W-:Y:S01]  /*6530*/  @!P1 IMAD R29, R2, R10, R29 ;  /* 0x0000000a021d9224 */ /* 0x000fe200078e021d */
[----:B------:R-:W-:Y:S06]  /*6540*/  @!P0 BRA `(.L_x_107) ;  /* 0x00000000007c8947 */ /* 0x000fec0003800000 */
[----:B------:R-:W1:Y:S01]  /*6550*/  LDCU.64 UR8, c[0x4][0x80] ;  /* 0x01001000ff0877ac */ /* 0x000e620008000a00 */
[----:B------:R-:W-:Y:S01]  /*6560*/  MOV R2, 0x0 ;  /* 0x0000000000027802 */ /* 0x000fe20000000f00 */
[----:B------:R-:W-:Y:S02]  /*6570*/  HFMA2 R12, -RZ, RZ, 0, 5.9604644775390625e-08 ;  /* 0x00000001ff0c7431 */ /* 0x000fe400000001ff */
[----:B------:R-:W-:Y:S01]  /*6580*/  IMAD.MOV.U32 R8, RZ, RZ, 0x70 ;  /* 0x00000070ff087424 */ /* 0x000fe200078e00ff */
[----:B------:R2:W3:Y:S01]  /*6590*/  LDC.64 R14, c[0x4][R2] ;  /* 0x01000000020e7b82 */ /* 0x0004e20000000a00 */
[----:B------:R-:W4:Y:S01]  /*65a0*/  LDCU.64 UR6, c[0x4][0x88] ;  /* 0x01001100ff0677ac */ /* 0x000f220008000a00 */
[----:B------:R-:W-:Y:S01]  /*65b0*/  IMAD.MOV.U32 R13, RZ, RZ, RZ ;  /* 0x000000ffff0d7224 */ /* 0x000fe200078e00ff */
[----:B------:R-:W2:Y:S01]  /*65c0*/  LDCU.64 UR4, c[0x4][0x8] ;  /* 0x01000100ff0477ac */ /* 0x000ea20008000a00 */
[----:B-1----:R-:W-:Y:S01]  /*65d0*/  MOV R5, UR9 ;  /* 0x0000000900057c02 */ /* 0x002fe20008000f00 */
[----:B------:R-:W-:Y:S01]  /*65e0*/  IMAD.U32 R4, RZ, RZ, UR8 ;  /* 0x00000008ff047e24 */ /* 0x000fe2000f8e00ff */
[----:B----4-:R-:W-:Y:S01]  /*65f0*/  MOV R7, UR7 ;  /* 0x0000000700077c02 */ /* 0x010fe20008000f00 */
[----:B------:R-:W-:Y:S01]  /*6600*/  IMAD.U32 R6, RZ, RZ, UR6 ;  /* 0x00000006ff067e24 */ /* 0x000fe2000f8e00ff */
[----:B--2---:R-:W-:Y:S01]  /*6610*/  MOV R11, UR5 ;  /* 0x00000005000b7c02 */ /* 0x004fe20008000f00 */
[----:B------:R-:W-:Y:S02]  /*6620*/  IMAD.U32 R10, RZ, RZ, UR4 ;  /* 0x00000004ff0a7e24 */ /* 0x000fe4000f8e00ff */
[----:B------:R-:W-:Y:S07]  /*6630*/  LEPC R20, `(.L_x_108) ;  /* 0x000000001014794e */ /* 0x000fee0000000000 */
[----:B---3-5:R-:W-:Y:S05]  /*6640*/  CALL.ABS.NOINC R14 ;  /* 0x000000000e007343 */ /* 0x028fea0003c00000 */
.L_x_108:
[----:B------:R-:W1:Y:S01]  /*6650*/  LDCU.64 UR8, c[0x4][0x80] ;  /* 0x01001000ff0877ac */ /* 0x000e620008000a00 */
[----:B------:R-:W2:Y:S01]  /*6660*/  LDC.64 R2, c[0x4][R2] ;  /* 0x0100000002027b82 */ /* 0x000ea20000000a00 */
[----:B------:R-:W-:Y:S02]  /*6670*/  HFMA2 R12, -RZ, RZ, 0, 5.9604644775390625e-08 ;  /* 0x00000001ff0c7431 */ /* 0x000fe400000001ff */
[----:B------:R-:W-:Y:S02]  /*6680*/  IMAD.MOV.U32 R8, RZ, RZ, 0x70 ;  /* 0x00000070ff087424 */ /* 0x000fe400078e00ff */
[----:B------:R-:W-:Y:S01]  /*6690*/  IMAD.MOV.U32 R13, RZ, RZ, RZ ;  /* 0x000000ffff0d7224 */ /* 0x000fe200078e00ff */
[----:B------:R-:W3:Y:S01]  /*66a0*/  LDCU.64 UR6, c[0x4][0x88] ;  /* 0x01001100ff0677ac */ /* 0x000ee20008000a00 */
[----:B------:R-:W4:Y:S01]  /*66b0*/  LDCU.64 UR4, c[0x4][0x8] ;  /* 0x01000100ff0477ac */ /* 0x000f220008000a00 */
[----:B-1----:R-:W-:Y:S02]  /*66c0*/  MOV R4, UR8 ;  /* 0x0000000800047c02 */ /* 0x002fe40008000f00 */
[----:B------:R-:W-:Y:S02]  /*66d0*/  MOV R5, UR9 ;  /* 0x0000000900057c02 */ /* 0x000fe40008000f00 */
[----:B---3--:R-:W-:Y:S01]  /*66e0*/  MOV R7, UR7 ;  /* 0x0000000700077c02 */ /* 0x008fe20008000f00 */
[----:B------:R-:W-:Y:S01]  /*66f0*/  IMAD.U32 R6, RZ, RZ, UR6 ;  /* 0x00000006ff067e24 */ /* 0x000fe2000f8e00ff */
[----:B----4-:R-:W-:Y:S01]  /*6700*/  MOV R11, UR5 ;  /* 0x00000005000b7c02 */ /* 0x010fe20008000f00 */
[----:B------:R-:W-:Y:S02]  /*6710*/  IMAD.U32 R10, RZ, RZ, UR4 ;  /* 0x00000004ff0a7e24 */ /* 0x000fe4000f8e00ff */
[----:B------:R-:W-:Y:S07]  /*6720*/  LEPC R20, `(.L_x_107) ;  /* 0x000000001014794e */ /* 0x000fee0000000000 */
[----:B--2---:R-:W-:Y:S05]  /*6730*/  CALL.ABS.NOINC R2 ;  /* 0x0000000002007343 */ /* 0x004fea0003c00000 */
.L_x_107:
[----:B------:R-:W-:Y:S05]  /*6740*/  BSYNC.RECONVERGENT B6 ;  /* 0x0000000000067941 */ /* 0x000fea0003800200 */
.L_x_106:
[----:B------:R-:W-:Y:S01]  /*6750*/  ISETP.NE.U32.AND P4, PT, R54, RZ, PT ;  /* 0x000000ff3600720c */ /* 0x000fe20003f85070 */
[----:B------:R-:W-:Y:S01]  /*6760*/  UISETP.NE.AND UP2, UPT, UR50, URZ, UPT ;  /* 0x000000ff3200728c */ /* 0x000fe2000bf45270 */
[----:B------:R-:W-:Y:S01]  /*6770*/  ISETP.NE.U32.AND P2, PT, RZ, UR44, PT ;  /* 0x0000002cff007c0c */ /* 0x000fe2000bf45070 */
[----:B------:R-:W-:Y:S01]  /*6780*/  UISETP.NE.U32.AND UP1, UPT, UR46, URZ, UPT ;  /* 0x000000ff2e00728c */ /* 0x000fe2000bf25070 */
[----:B------:R-:W-:Y:S01]  /*6790*/  ISETP.NE.AND.EX P4, PT, R55, RZ, PT, P4 ;  /* 0x000000ff3700720c */ /* 0x000fe20003f85340 */
[----:B------:R-:W-:Y:S01]  /*67a0*/  UPLOP3.LUT UP0, UPT, UPT, UPT, UPT, 0x40, 0x4 ;  /* 0x000000000004789c */ /* 0x000fe20003f0e870 */
[----:B------:R-:W-:Y:S01]  /*67b0*/  ISETP.NE.AND.EX P2, PT, RZ, UR45, PT, P2 ;  /* 0x0000002dff007c0c */ /* 0x000fe2000bf45320 */
[----:B------:R-:W-:Y:S01]  /*67c0*/  UISETP.NE.AND.EX UP1, UPT, UR47, URZ, UPT, UP1 ;  /* 0x000000ff2f00728c */ /* 0x000fe2000bf25310 */
[----:B------:R-:W-:Y:S04]  /*67d0*/  PLOP3.LUT P1, PT, PT, PT, UP2, 0x80, 0x8 ;  /* 0x000000000008781c */ /* 0x000fe80003f2f028 */
[----:B------:R-:W-:Y:S06]  /*67e0*/  @UP2 UPLOP3.LUT UP0, UPT, UPT, UPT, UP1, 0x80, 0x8 ;  /* 0x000000000008289c */ /* 0x000fec0003f0f010 */
[----:B------:R-:W-:Y:S01]  /*67f0*/  PLOP3.LUT P0, PT, PT, PT, UP0, 0x80, 0x8 ;  /* 0x000000000008781c */ /* 0x000fe20003f0f008 */
[----:B------:R-:W-:Y:S01]  /*6800*/  @!UPT UIADD3 URZ, UPT, UPT, URZ, URZ, URZ ;  /* 0x000000fffffff290 */ /* 0x000fe2000fffe0ff */
[----:B------:R-:W-:Y:S11]  /*6810*/  BRA.U !UP1, `(.L_x_109) ;  /* 0x0000000109387547 */ /* 0x000ff6000b800000 */
[----:B------:R-:W-:Y:S01]  /*6820*/  UISETP.NE.U32.AND UP0, UPT, UR44, URZ, UPT ;  /* 0x000000ff2c00728c */ /* 0x000fe2000bf05070 */
[----:B------:R-:W-:Y:S02]  /*6830*/  HFMA2 R0, -RZ, RZ, 0, 5.9604644775390625e-08 ;  /* 0x00000001ff007431 */ /* 0x000fe400000001ff */
[----:B------:R-:W-:Y:S01]  /*6840*/  IMAD.MOV.U32 R59, RZ, RZ, 0x1 ;  /* 0x00000001ff3b7424 */ /* 0x000fe200078e00ff */
[----:B------:R-:W-:Y:S06]  /*6850*/  UISETP.NE.AND.EX UP0, UPT, UR45, URZ, UPT, UP0 ;  /* 0x000000ff2d00728c */ /* 0x000fec000bf05300 */
[----:B------:R-:W-:Y:S05]  /*6860*/  PLOP3.LUT P3, PT, PT, PT, UP0, 0x80, 0x8 ;  /* 0x000000000008781c */ /* 0x000fea0003f6f008 */
[----:B------:R-:W1:Y:S01]  /*6870*/  @UP0 LDCU.64 UR4, c[0x0][0x888] ;  /* 0x00011100ff0407ac */ /* 0x000e620008000a00 */
[----:B------:R-:W-:Y:S07]  /*6880*/  @UP0 UIMAD UR6, UR60, UR46, URZ ;  /* 0x0000002e3c0602a4 */ /* 0x000fee000f8e02ff */
[----:B------:R-:W-:Y:S01]  /*6890*/  @!P3 PRMT R59, R0, 0x7610, R59 ;  /* 0x00007610003bb816 */ /* 0x000fe2000000003b */
[----:B-1----:R-:W-:Y:S06]  /*68a0*/  @UP0 UIMAD.WIDE UR4, UR6, 0x4, UR4 ;  /* 0x00000004060408a5 */ /* 0x002fec000f8e0204 */
[----:B------:R-:W-:Y:S01]  /*68b0*/  IMAD.U32 R2, RZ, RZ, UR4 ;  /* 0x00000004ff027e24 */ /* 0x000fe2000f8e00ff */
[----:B------:R-:W-:Y:S04]  /*68c0*/  MOV R3, UR5 ;  /* 0x0000000500037c02 */ /* 0x000fe80008000f00 */
[----:B------:R-:W1:Y:S01]  /*68d0*/  @!UP0 LDCU UR4, c[0x0][0x880] ;  /* 0x00011000ff0487ac */ /* 0x000e620008000800 */
[----:B-----5:R2:W5:Y:S02]  /*68e0*/  @P3 LDG.E R35, desc[UR52][R2.64] ;  /* 0x0000003402233981 */ /* 0x020564000c1e1900 */
[----:B-12---:R-:W-:Y:S02]  /*68f0*/  @!P3 IMAD.U32 R35, RZ, RZ, UR4 ;  /* 0x00000004ff23be24 */ /* 0x006fe4000f8e00ff */
.L_x_109:
[----:B------:R-:W-:Y:S05]  /*6900*/  @!P4 BRA `(.L_x_110) ;  /* 0x000000000020c947 */ /* 0x000fea0003800000 */
[----:B------:R-:W-:Y:S04]  /*6910*/  ISETP.NE.U32.AND P3, PT, R52, RZ, PT ;  /* 0x000000ff3400720c */ /* 0x000fe80003f65070 */
[----:B------:R-:W-:Y:S11]  /*6920*/  ISETP.NE.AND.EX P3, PT, R53, RZ, PT, P3 ;  /* 0x000000ff3500720c */ /* 0x000ff60003f65330 */
[----:B------:R-:W-:Y:S02]  /*6930*/  @!UPT UIADD3 URZ, UPT, UPT, URZ, URZ, URZ ;  /* 0x000000fffffff290 */ /* 0x000fe4000fffe0ff */
[----:B------:R-:W1:Y:S01]  /*6940*/  @P3 LDC.64 R2, c[0x0][0x8a8] ;  /* 0x00022a00ff023b82 */ /* 0x000e620000000a00 */
[----:B------:R-:W-:Y:S04]  /*6950*/  @P3 IMAD R0, R54, UR60, RZ ;  /* 0x0000003c36003c24 */ /* 0x000fe8000f8e02ff */
[----:B-1----:R-:W-:Y:S05]  /*6960*/  @P3 IMAD.WIDE R2, R0, 0x4, R2 ;  /* 0x0000000400023825 */ /* 0x002fea00078e0202 */
[----:B-----5:R1:W5:Y:S02]  /*6970*/  @P3 LDG.E R32, desc[UR52][R2.64] ;  /* 0x0000003402203981 */ /* 0x020364000c1e1900 */
[----:B-1----:R-:W2:Y:S02]  /*6980*/  @!P3 LDC R32, c[0x0][0x8a0] ;  /* 0x00022800ff20bb82 */ /* 0x002ea40000000800 */
.L_x_110:
[----:B-----5:R-:W-:Y:S01]  /*6990*/  FSETP.NEU.AND P3, PT, R35, RZ, PT ;  /* 0x000000ff2300720b */ /* 0x020fe20003f6d000 */
[----:B------:R-:W-:Y:S01]  /*69a0*/  IMAD.SHL.U32 R77, R64, 0x2, RZ ;  /* 0x00000002404d7824 */ /* 0x000fe200078e00ff */
[----:B------:R-:W-:Y:S01]  /*69b0*/  SEL R5, RZ, 0xffffffff, P2 ;  /* 0xffffffffff057807 */ /* 0x000fe20001000000 */
[----:B------:R-:W-:Y:S01]  /*69c0*/  BSSY B1, `(.L_x_111) ;  /* 0x0000034000017945 */ /* 0x000fe20003800000 */
[----:B------:R-:W-:Y:S01]  /*69d0*/  @P1 LOP3.LUT P2, RZ, R59, 0xff, RZ, 0xc0, !PT ;  /* 0x000000ff3bff1812 */ /* 0x000fe2000784c0ff */
[----:B------:R-:W-:Y:S01]  /*69e0*/  IMAD.MOV.U32 R39, RZ, RZ, 0x1 ;  /* 0x00000001ff277424 */ /* 0x000fe200078e00ff */
[----:B------:R-:W-:Y:S01]  /*69f0*/  @P1 SEL R0, RZ, 0xffffffff, P3 ;  /* 0xffffffffff001807 */ /* 0x000fe20001800000 */
[C---:B------:R-:W-:Y:S01]  /*6a00*/  IMAD R34, R30.reuse, 0x40, R33 ;  /* 0x000000401e227824 */ /* 0x040fe200078e0221 */
[----:B------:R-:W-:Y:S01]  /*6a10*/  LOP3.LUT R71, R71, 0x1, RZ, 0x3c, !PT ;  /* 0x0000000147477812 */ /* 0x000fe200078e3cff */
[----:B------:R-:W-:Y:S01]  /*6a20*/  IMAD.MOV.U32 R38, RZ, RZ, RZ ;  /* 0x000000ffff267224 */ /* 0x000fe200078e00ff */
[----:B------:R-:W-:Y:S02]  /*6a30*/  @P0 SEL R0, R5, R0, !P2 ;  /* 0x0000000005000207 */ /* 0x000fe40005000000 */
[----:B------:R-:W-:Y:S02]  /*6a40*/  CS2R R50, SRZ ;  /* 0x0000000000327805 */ /* 0x000fe4000001ff00 */
[----:B------:R-:W-:Y:S02]  /*6a50*/  LEA R74, R30, UR36, 0x3 ;  /* 0x000000241e4a7c11 */ /* 0x000fe4000f8e18ff */
[----:B------:R-:W-:Y:S02]  /*6a60*/  CS2R R48, SRZ ;  /* 0x0000000000307805 */ /* 0x000fe4000001ff00 */
[----:B------:R-:W-:Y:S02]  /*6a70*/  @P1 LOP3.LUT R0, R0, 0x1, RZ, 0xc0, !PT ;  /* 0x0000000100001812 */ /* 0x000fe400078ec0ff */
[----:B------:R-:W-:Y:S02]  /*6a80*/  CS2R R42, SRZ ;  /* 0x00000000002a7805 */ /* 0x000fe4000001ff00 */
[----:B------:R-:W-:Y:S02]  /*6a90*/  SHF.L.U32 R3, R70, 0x1f, RZ ;  /* 0x0000001f46037819 */ /* 0x000fe400000006ff */
[----:B------:R-:W-:Y:S02]  /*6aa0*/  CS2R R40, SRZ ;  /* 0x0000000000287805 */ /* 0x000fe4000001ff00 */
[----:B------:R-:W-:Y:S01]  /*6ab0*/  ISETP.NE.U32.OR P5, PT, R0, 0x1, !P1 ;  /* 0x000000010000780c */ /* 0x000fe20004fa5470 */
[----:B------:R-:W-:Y:S01]  /*6ac0*/  VIADD R82, R77, UR36 ;  /* 0x000000244d527c36 */ /* 0x000fe20008000000 */
[----:B------:R-:W-:Y:S02]  /*6ad0*/  PLOP3.LUT P2, PT, PT, PT, UP1, 0x80, 0x8 ;  /* 0x000000000008781c */ /* 0x000fe40003f4f018 */
[----:B------:R-:W-:Y:S02]  /*6ae0*/  SEL R0, RZ, 0xffffffff, P3 ;  /* 0xffffffffff007807 */ /* 0x000fe40001800000 */
[----:B------:R-:W-:Y:S02]  /*6af0*/  LOP3.LUT P3, R75, R59, 0xff, RZ, 0xc0, !PT ;  /* 0x000000ff3b4b7812 */ /* 0x000fe4000786c0ff */
[----:B------:R-:W-:Y:S05]  /*6b00*/  P2R R78, PR, RZ, 0x20 ;  /* 0x00000020ff4e7803 */ /* 0x000fea0000000000 */
[----:B------:R-:W-:Y:S02]  /*6b10*/  @P5 SHF.L.U32 R2, R71, 0x1f, RZ ;  /* 0x0000001f47025819 */ /* 0x000fe400000006ff */
[----:B------:R-:W-:Y:S02]  /*6b20*/  @P2 SEL R0, R5, R0, !P3 ;  /* 0x0000000005002207 */ /* 0x000fe40005800000 */
[----:B------:R-:W1:Y:S02]  /*6b30*/  @P5 SYNCS.PHASECHK.TRANS64.TRYWAIT P1, [UR36+0x30], R2 ;  /* 0x00003002ff0055a7 */ /* 0x000e640008021124 */
[----:B------:R-:W-:Y:S04]  /*6b40*/  LOP3.LUT R0, R0, 0x1, RZ, 0xc0, !PT ;  /* 0x0000000100007812 */ /* 0x000fe800078ec0ff */
[----:B------:R-:W-:Y:S04]  /*6b50*/  ISETP.NE.U32.AND P4, PT, R0, 0x1, PT ;  /* 0x000000010000780c */ /* 0x000fe80003f85070 */
[----:B------:R-:W-:Y:S01]  /*6b60*/  P2R R80, PR, RZ, 0x10 ;  /* 0x00000010ff507803 */ /* 0x000fe20000000000 */
[----:B------:R3:W4:Y:S01]  /*6b70*/  SYNCS.PHASECHK.TRANS64.TRYWAIT P0, [R74+URZ+0xa0], R3 ;  /* 0x0000a0034a0075a7 */ /* 0x00072200080011ff */
[----:B-1----:R-:W-:Y:S01]  /*6b80*/  @P5 SEL R39, RZ, 0x1, !P1 ;  /* 0x00000001ff275807 */ /* 0x002fe20004800000 */
[----:B---3--:R-:W-:Y:S06]  /*6b90*/  @!P5 BRA `(.L_x_112) ;  /* 0x000000000058d947 */ /* 0x008fec0003800000 */
[C---:B------:R-:W-:Y:S01]  /*6ba0*/  VIADD R0, R82.reuse, 0x200 ;  /* 0x0000020052007836 */ /* 0x040fe20000000000 */
[----:B------:R-:W-:Y:S01]  /*6bb0*/  LOP3.LUT P5, RZ, R65, 0x40, RZ, 0xc0, !PT ;  /* 0x0000004041ff7812 */ /* 0x000fe200078ac0ff */
[----:B------:R-:W-:Y:S01]  /*6bc0*/  BSSY B0, `(.L_x_113) ;  /* 0x000000e000007945 */ /* 0x000fe20003800000 */
[----:B------:R-:W-:Y:S01]  /*6bd0*/  ISETP.NE.AND P2, PT, R39, RZ, PT ;  /* 0x000000ff2700720c */ /* 0x000fe20003f45270 */
[----:B------:R-:W-:Y:S01]  /*6be0*/  @P4 VIADD R2, R82, 0x210 ;  /* 0x0000021052024836 */ /* 0x000fe20000000000 */
[----:B------:R-:W-:Y:S01]  /*6bf0*/  PLOP3.LUT P1, PT, PT, PT, PT, 0x8, 0x80 ;  /* 0x000000000080781c */ /* 0x000fe20003f2e170 */
[----:B------:R-:W-:Y:S01]  /*6c00*/  IMAD.MOV.U32 R51, RZ, RZ, RZ ;  /* 0x000000ffff337224 */ /* 0x000fe200078e00ff */
[----:B------:R-:W-:Y:S02]  /*6c10*/  @P4 PLOP3.LUT P1, PT, P5, PT, PT, 0x80, 0x8 ;  /* 0x000000000008481c */ /* 0x000fe40002f2f070 */
[----:B------:R-:W-:Y:S02]  /*6c20*/  CS2R R48, SRZ ;  /* 0x0000000000307805 */ /* 0x000fe4000001ff00 */
[----:B------:R-:W-:Y:S02]  /*6c30*/  CS2R R42, SRZ ;  /* 0x00000000002a7805 */ /* 0x000fe4000001ff00 */
[----:B------:R-:W-:Y:S07]  /*6c40*/  CS2R R40, SRZ ;  /* 0x0000000000287805 */ /* 0x000fee000001ff00 */
[----:B------:R-:W-:Y:S01]  /*6c50*/  @P1 VIADD R2, R0, 0xfffffff0 ;  /* 0xfffffff000021836 */ /* 0x000fe20000000000 */
[----:B------:R-:W-:Y:S06]  /*6c60*/  @P2 BRA `(.L_x_114) ;  /* 0x00000000000c2947 */ /* 0x000fec0003800000 */
[----:B------:R-:W-:Y:S04]  /*6c70*/  SHF.L.U32 R5, R71, 0x1f, RZ ;  /* 0x0000001f47057819 */ /* 0x000fe800000006ff */
[----:B------:R-:W1:Y:S02]  /*6c80*/  SYNCS.PHASECHK.TRANS64.TRYWAIT P1, [UR36+0x30], R5 ;  /* 0x00003005ff0075a7 */ /* 0x000e640008021124 */
[----:B-1----:R-:W-:Y:S05]  /*6c90*/  @!P1 BRA `(.L_x_115) ;  /* 0x0000003000209947 */ /* 0x002fea0003800000 */
.L_x_114:
[----:B------:R-:W-:Y:S05]  /*6ca0*/  BSYNC B0 ;  /* 0x0000000000007941 */ /* 0x000fea0003800000 */
.L_x_113:
[----:B------:R-:W-:Y:S01]  /*6cb0*/  ISETP.NE.AND P1, PT, R80, RZ, PT ;  /* 0x000000ff5000720c */ /* 0x000fe20003f25270 */
[----:B------:R-:W-:Y:S11]  /*6cc0*/  HFMA2 R38, -RZ, RZ, 0, 5.9604644775390625e-08 ;  /* 0x00000001ff267431 */ /* 0x000ff600000001ff */
[----:B------:R-:W-:Y:S01]  /*6cd0*/  @!UPT UIADD3 URZ, UPT, UPT, URZ, URZ, URZ ;  /* 0x000000fffffff290 */ /* 0x000fe2000fffe0ff */
[----:B------:R3:W1:Y:S04]  /*6ce0*/  @P1 LDS.128 R48, [R2] ;  /* 0x0000000002301984 */ /* 0x0006680000000c00 */
[----:B------:R3:W1:Y:S02]  /*6cf0*/  @P1 LDS.128 R40, [R77+UR36+0x200] ;  /* 0x000200244d281984 */ /* 0x0006640008000c00 */
.L_x_112:
[----:B------:R-:W-:Y:S05]  /*6d00*/  BSYNC B1 ;  /* 0x0000000000017941 */ /* 0x000fea0003800000 */
.L_x_111:
[----:B-1----:R-:W-:Y:S04]  /*6d10*/  SHF.R.U32.HI R5, RZ, 0x15, R34 ;  /* 0x00000015ff057819 */ /* 0x002fe80000011622 */
[----:B------:R-:W-:Y:S01]  /*6d20*/  LOP3.LUT P1, RZ, R5, 0x3, R66, 0x48, !PT ;  /* 0x0000000305ff7812 */ /* 0x000fe20007824842 */
[----:B------:R-:W-:Y:S01]  /*6d30*/  @!UPT UIADD3 URZ, UPT, UPT, URZ, URZ, URZ ;  /* 0x000000fffffff290 */ /* 0x000fe2000fffe0ff */
[----:B----4-:R-:W-:Y:S11]  /*6d40*/  @P0 BRA `(.L_x_116) ;  /* 0x0000000000080947 */ /* 0x010ff60003800000 */
[----:B------:R-:W1:Y:S02]  /*6d50*/  SYNCS.PHASECHK.TRANS64.TRYWAIT P0, [R74+URZ+0xa0], R3 ;  /* 0x0000a0034a0075a7 */ /* 0x000e6400080011ff */
[----:B-1----:R-:W-:Y:S05]  /*6d60*/  @!P0 BRA `(.L_x_117) ;  /* 0x0000003000048947 */ /* 0x002fea0003800000 */
.L_x_116:
[----:B------:R-:W-:Y:S05]  /*6d70*/  @!P1 BRA `(.L_x_118) ;  /* 0x0000000000409947 */ /* 0x000fea0003800000 */
[----:B------:R-:W4:Y:S01]  /*6d80*/  LDCU.64 UR8, c[0x4][0x70] ;  /* 0x01000e00ff0877ac */ /* 0x000f220008000a00 */
[----:B-1----:R-:W-:Y:S01]  /*6d90*/  MOV R3, 0x0 ;  /* 0x0000000000037802 */ /* 0x002fe20000000f00 */
[----:B------:R-:W-:Y:S02]  /*6da0*/  HFMA2 R12, -RZ, RZ, 0, 5.9604644775390625e-08 ;  /* 0x00000001ff0c7431 */ /* 0x000fe400000001ff */
[----:B------:R-:W-:Y:S02]  /*6db0*/  IMAD.MOV.U32 R8, RZ, RZ, 0x192 ;  /* 0x00000192ff087424 */ /* 0x000fe400078e00ff */
[----:B------:R-:W-:Y:S01]  /*6dc0*/  IMAD.MOV.U32 R13, RZ, RZ, RZ ;  /* 0x000000ffff0d7224 */ /* 0x000fe200078e00ff */
[----:B------:R-:W1:Y:S01]  /*6dd0*/  LDCU.64 UR6, c[0x4][0x78] ;  /* 0x01000f00ff0677ac */ /* 0x000e620008000a00 */
[----:B---3--:R-:W3:Y:S01]  /*6de0*/  LDC.64 R2, c[0x4][R3] ;  /* 0x0100000003027b82 */ /* 0x008ee20000000a00 */
[----:B------:R-:W5:Y:S01]  /*6df0*/  LDCU.64 UR4, c[0x4][0x10] ;  /* 0x01000200ff0477ac */ /* 0x000f620008000a00 */
[----:B----4-:R-:W-:Y:S01]  /*6e00*/  MOV R5, UR9 ;  /* 0x0000000900057c02 */ /* 0x010fe20008000f00 */
[----:B------:R-:W-:Y:S01]  /*6e10*/  IMAD.U32 R4, RZ, RZ, UR8 ;  /* 0x00000008ff047e24 */ /* 0x000fe2000f8e00ff */
[----:B-1----:R-:W-:Y:S01]  /*6e20*/  MOV R7, UR7 ;  /* 0x0000000700077c02 */ /* 0x002fe20008000f00 */
[----:B------:R-:W-:Y:S01]  /*6e30*/  IMAD.U32 R6, RZ, RZ, UR6 ;  /* 0x00000006ff067e24 */ /* 0x000fe2000f8e00ff */
[----:B-----5:R-:W-:Y:S01]  /*6e40*/  MOV R11, UR5 ;  /* 0x00000005000b7c02 */ /* 0x020fe20008000f00 */
[----:B------:R-:W-:Y:S02]  /*6e50*/  IMAD.U32 R10, RZ, RZ, UR4 ;  /* 0x00000004ff0a7e24 */ /* 0x000fe4000f8e00ff */
[----:B------:R-:W-:Y:S07]  /*6e60*/  LEPC R20, `(.L_x_118) ;  /* 0x000000001014794e */ /* 0x000fee0000000000 */
[----:B--23--:R-:W-:Y:S05]  /*6e70*/  CALL.ABS.NOINC R2 ;  /* 0x0000000002007343 */ /* 0x00cfea0003c00000 */
.L_x_118:
[----:B------:R-:W-:Y:S05]  /*6e80*/  WARPSYNC.ALL ;  /* 0x0000000000007948 */ /* 0x000fea0003800000 */
[----:B------:R-:W-:Y:S01]  /*6e90*/  R2UR UR4, R34 ;  /* 0x00000000220472ca */ /* 0x000fe200000e0000 */
[--C-:B------:R-:W-:Y:S01]  /*6ea0*/  HADD2.F32 R20, -RZ, R40.reuse.H0_H0 ;  /* 0x20000028ff147230 */ /* 0x100fe20000004100 */
[----:B------:R-:W-:Y:S01]  /*6eb0*/  MOV R81, 0x10 ;  /* 0x0000001000517802 */ /* 0x000fe20000000f00 */
[----:B------:R-:W-:Y:S01]  /*6ec0*/  HADD2.F32 R21, -RZ, R40.H1_H1 ;  /* 0x30000028ff157230 */ /* 0x000fe20000004100 */
[----:B------:R-:W-:Y:S01]  /*6ed0*/  LOP3.LUT P6, RZ, R65, 0x40, RZ, 0xc0, !PT ;  /* 0x0000004041ff7812 */ /* 0x000fe200078cc0ff */
[----:B------:R-:W-:Y:S01]  /*6ee0*/  HADD2.F32 R36, -RZ, R41.H1_H1 ;  /* 0x30000029ff247230 */ /* 0x000fe20000004100 */
[----:B------:R-:W-:Y:S01]  /*6ef0*/  ISETP.NE.AND P0, PT, R72, RZ, PT ;  /* 0x000000ff4800720c */ /* 0x000fe20003f05270 */
[----:B------:R-:W-:Y:S01]  /*6f00*/  HADD2.F32 R37, -RZ, R43.H0_H0 ;  /* 0x2000002bff257230 */ /* 0x000fe20000004100 */
[----:B------:R-:W-:Y:S01]  /*6f10*/  SEL R81, R81, 0xfffffff0, !P6 ;  /* 0xfffffff051517807 */ /* 0x000fe20007000000 */
[----:B------:R-:W-:Y:S03]  /*6f20*/  BSSY.RECONVERGENT B0, `(.L_x_119) ;  /* 0x000004f000007945 */ /* 0x000fe60003800200 */
[----:B------:R-:W-:Y:S01]  /*6f30*/  IADD3 R79, PT, PT, R82, R81, RZ ;  /* 0x00000051524f7210 */ /* 0x000fe20007ffe0ff */
[----:B------:R-:W2:Y:S02]  /*6f40*/  LDTM.x16 R4, tmem[UR4] ;  /* 0x00000004000479ee */ /* 0x000ea40008240000 */
[C---:B--2---:R-:W-:Y:S01]  /*6f50*/  FMUL R0, R32.reuse, R4 ;  /* 0x0000000420007220 */ /* 0x044fe20000400000 */
[C---:B---3--:R-:W-:Y:S01]  /*6f60*/  FMUL R2, R32.reuse, R5 ;  /* 0x0000000520027220 */ /* 0x048fe20000400000 */
[C---:B-1----:R-:W-:Y:S01]  /*6f70*/  FMUL R3, R32.reuse, R6 ;  /* 0x0000000620037220 */ /* 0x042fe20000400000 */
[C---:B------:R-:W-:Y:S01]  /*6f80*/  FMUL R7, R32.reuse, R7 ;  /* 0x0000000720077220 */ /* 0x040fe20000400000 */
[C---:B------:R-:W-:Y:S01]  /*6f90*/  FFMA R0, R35.reuse, R20, R0 ;  /* 0x0000001423007223 */ /* 0x040fe20000000000 */
[----:B------:R-:W-:Y:S02]  /*6fa0*/  HADD2.F32 R20, -RZ, R41.H0_H0 ;  /* 0x20000029ff147230 */ /* 0x000fe40000004100 */
[C---:B------:R-:W-:Y:S01]  /*6fb0*/  FFMA R2, R35.reuse, R21, R2 ;  /* 0x0000001523027223 */ /* 0x040fe20000000002 */
[--C-:B------:R-:W-:Y:S02]  /*6fc0*/  HADD2.F32 R21, -RZ, R42.reuse.H0_H0 ;  /* 0x2000002aff157230 */ /* 0x100fe40000004100 */
[C---:B------:R-:W-:Y:S01]  /*6fd0*/  FMUL R4, R32.reuse, R8 ;  /* 0x0000000820047220 */ /* 0x040fe20000400000 */
[C---:B------:R-:W-:Y:S01]  /*6fe0*/  FMUL R5, R32.reuse, R9 ;  /* 0x0000000920057220 */ /* 0x040fe20000400000 */
[C---:B------:R-:W-:Y:S01]  /*6ff0*/  FFMA R3, R35.reuse, R20, R3 ;  /* 0x0000001423037223 */ /* 0x040fe20000000003 */
[----:B------:R-:W-:Y:S02]  /*7000*/  HADD2.F32 R20, -RZ, R42.H1_H1 ;  /* 0x3000002aff147230 */ /* 0x000fe40000004100 */
[C---:B------:R-:W-:Y:S01]  /*7010*/  FFMA R7, R35.reuse, R36, R7 ;  /* 0x0000002423077223 */ /* 0x040fe20000000007 */
[C---:B------:R-:W-:Y:S01]  /*7020*/  FMUL R6, R32.reuse, R10 ;  /* 0x0000000a20067220 */ /* 0x040fe20000400000 */
[----:B------:R-:W-:Y:S02]  /*7030*/  HADD2.F32 R36, -RZ, R43.H1_H1 ;  /* 0x3000002bff247230 */ /* 0x000fe40000004100 */
[C---:B------:R-:W-:Y:S01]  /*7040*/  FMUL R11, R32.reuse, R11 ;  /* 0x0000000b200b7220 */ /* 0x040fe20000400000 */
[C---:B------:R-:W-:Y:S01]  /*7050*/  FFMA R4, R35.reuse, R21, R4 ;  /* 0x0000001523047223 */ /* 0x040fe20000000004 */
[C---:B------:R-:W-:Y:S01]  /*7060*/  FFMA R5, R35.reuse, R20, R5 ;  /* 0x0000001423057223 */ /* 0x040fe20000000005 */
[C---:B------:R-:W-:Y:S01]  /*7070*/  FFMA R6, R35.reuse, R37, R6 ;  /* 0x0000002523067223 */ /* 0x040fe20000000006 */
[--C-:B------:R-:W-:Y:S02]  /*7080*/  HADD2.F32 R20, -RZ, R48.reuse.H0_H0 ;  /* 0x20000030ff147230 */ /* 0x100fe40000004100 */
[C---:B------:R-:W-:Y:S01]  /*7090*/  FFMA R11, R35.reuse, R36, R11 ;  /* 0x00000024230b7223 */ /* 0x040fe2000000000b */
[C---:B------:R-:W-:Y:S01]  /*70a0*/  FMUL R8, R32.reuse, R12 ;  /* 0x0000000c20087220 */ /* 0x040fe20000400000 */
[----:B------:R-:W-:Y:S02]  /*70b0*/  HADD2.F32 R36, -RZ, R48.H1_H1 ;  /* 0x30000030ff247230 */ /* 0x000fe40000004100 */
[C---:B------:R-:W-:Y:S01]  /*70c0*/  FMUL R9, R32.reuse, R13 ;  /* 0x0000000d20097220 */ /* 0x040fe20000400000 */
[--C-:B------:R-:W-:Y:S02]  /*70d0*/  HADD2.F32 R21, -RZ, R49.reuse.H0_H0 ;  /* 0x20000031ff157230 */ /* 0x100fe40000004100 */
[C---:B------:R-:W-:Y:S01]  /*70e0*/  FMUL R10, R32.reuse, R14 ;  /* 0x0000000e200a7220 */ /* 0x040fe20000400000 */
[C---:B------:R-:W-:Y:S01]  /*70f0*/  FFMA R8, R35.reuse, R20, R8 ;  /* 0x0000001423087223 */ /* 0x040fe20000000008 */
[----:B------:R-:W-:Y:S02]  /*7100*/  HADD2.F32 R20, -RZ, R49.H1_H1 ;  /* 0x30000031ff147230 */ /* 0x000fe40000004100 */
[C---:B------:R-:W-:Y:S01]  /*7110*/  FFMA R9, R35.reuse, R36, R9 ;  /* 0x0000002423097223 */ /* 0x040fe20000000009 */
[C---:B------:R-:W-:Y:S01]  /*7120*/  FMUL R15, R32.reuse, R15 ;  /* 0x0000000f200f7220 */ /* 0x040fe20000400000 */
[C---:B------:R-:W-:Y:S01]  /*7130*/  FFMA R10, R35.reuse, R21, R10 ;  /* 0x00000015230a7223 */ /* 0x040fe2000000000a */
[--C-:B------:R-:W-:Y:S02]  /*7140*/  HADD2.F32 R21, -RZ, R50.reuse.H0_H0 ;  /* 0x20000032ff157230 */ /* 0x100fe40000004100 */
[C---:B------:R-:W-:Y:S01]  /*7150*/  FMUL R12, R32.reuse, R16 ;  /* 0x00000010200c7220 */ /* 0x040fe20000400000 */
[----:B------:R-:W-:Y:S02]  /*7160*/  HADD2.F32 R36, -RZ, R50.H1_H1 ;  /* 0x30000032ff247230 */ /* 0x000fe40000004100 */
[C---:B------:R-:W-:Y:S01]  /*7170*/  FFMA R15, R35.reuse, R20, R15 ;  /* 0x00000014230f7223 */ /* 0x040fe2000000000f */
[C---:B------:R-:W-:Y:S01]  /*7180*/  FMUL R13, R32.reuse, R17 ;  /* 0x00000011200d7220 */ /* 0x040fe20000400000 */
[--C-:B------:R-:W-:Y:S02]  /*7190*/  HADD2.F32 R37, -RZ, R51.reuse.H0_H0 ;  /* 0x20000033ff257230 */ /* 0x100fe40000004100 */
[C---:B------:R-:W-:Y:S01]  /*71a0*/  FMUL R14, R32.reuse, R18 ;  /* 0x00000012200e7220 */ /* 0x040fe20000400000 */
[----:B------:R-:W-:Y:S02]  /*71b0*/  HADD2.F32 R20, -RZ, R51.H1_H1 ;  /* 0x30000033ff147230 */ /* 0x000fe40000004100 */
[----:B------:R-:W-:Y:S01]  /*71c0*/  FMUL R19, R32, R19 ;  /* 0x0000001320137220 */ /* 0x000fe20000400000 */
[----:B------:R-:W-:Y:S01]  /*71d0*/  F2FP.F16.F32.PACK_AB R44, R2, R0 ;  /* 0x00000000022c723e */ /* 0x000fe200000000ff */
[----:B------:R-:W-:Y:S01]  /*71e0*/  FFMA R12, R35, R21, R12 ;  /* 0x00000015230c7223 */ /* 0x000fe2000000000c */
[----:B------:R-:W-:Y:S01]  /*71f0*/  F2FP.F16.F32.PACK_AB R45, R7, R3 ;  /* 0x00000003072d723e */ /* 0x000fe200000000ff */
[----:B------:R-:W-:Y:S01]  /*7200*/  FFMA R13, R35, R36, R13 ;  /* 0x00000024230d7223 */ /* 0x000fe2000000000d */
[----:B------:R-:W-:Y:S01]  /*7210*/  F2FP.F16.F32.PACK_AB R46, R5, R4 ;  /* 0x00000004052e723e */ /* 0x000fe200000000ff */
[----:B------:R-:W-:Y:S01]  /*7220*/  FFMA R14, R35, R37, R14 ;  /* 0x00000025230e7223 */ /* 0x000fe2000000000e */
[----:B------:R-:W-:Y:S01]  /*7230*/  F2FP.F16.F32.PACK_AB R47, R11, R6 ;  /* 0x000000060b2f723e */ /* 0x000fe200000000ff */
[----:B------:R-:W-:Y:S01]  /*7240*/  FFMA R19, R35, R20, R19 ;  /* 0x0000001423137223 */ /* 0x000fe20000000013 */
[----:B------:R-:W-:Y:S02]  /*7250*/  F2FP.F16.F32.PACK_AB R84, R9, R8 ;  /* 0x000000080954723e */ /* 0x000fe400000000ff */
[----:B------:R-:W-:Y:S01]  /*7260*/  F2FP.F16.F32.PACK_AB R85, R15, R10 ;  /* 0x0000000a0f55723e */ /* 0x000fe200000000ff */
[----:B------:R1:W-:Y:S01]  /*7270*/  STS.128 [R77+UR36+0x200], R44 ;  /* 0x0002002c4d007988 */ /* 0x0003e20008000c24 */
[----:B------:R-:W-:Y:S02]  /*7280*/  F2FP.F16.F32.PACK_AB R86, R13, R12 ;  /* 0x0000000c0d56723e */ /* 0x000fe400000000ff */
[----:B------:R-:W-:Y:S05]  /*7290*/  F2FP.F16.F32.PACK_AB R87, R19, R14 ;  /* 0x0000000e1357723e */ /* 0x000fea00000000ff */
[----:B------:R1:W-:Y:S01]  /*72a0*/  STS.128 [R79+0x200], R84 ;  /* 0x000200544f007388 */ /* 0x0003e20000000c00 */
[----:B------:R-:W-:Y:S01]  /*72b0*/  @!PT LDS RZ, [RZ] ;  /* 0x00000000fffff984 */ /* 0x000fe20000000800 */
[----:B------:R-:W-:Y:S01]  /*72c0*/  @!PT LDS RZ, [RZ] ;  /* 0x00000000fffff984 */ /* 0x000fe20000000800 */
[----:B------:R-:W-:Y:S01]  /*72d0*/  @!PT LDS RZ, [RZ] ;  /* 0x00000000fffff984 */ /* 0x000fe20000000800 */
[----:B------:R-:W-:Y:S01]  /*72e0*/  @!PT LDS RZ, [RZ] ;  /* 0x00000000fffff984 */ /* 0x000fe20000000800 */
[----:B------:R2:W-:Y:S07]  /*72f0*/  MEMBAR.ALL.CTA ;  /* 0x0000000000007992 */ /* 0x0005ee0000008000 */
[----:B--2---:R-:W2:Y:S02]  /*7300*/  FENCE.VIEW.ASYNC.S ;  /* 0x00000000000073c6 */ /* 0x004ea40000000000 */
[----:B--2---:R-:W-:Y:S06]  /*7310*/  BAR.SYNC.DEFER_BLOCKING 0x1, 0x80 ;  /* 0x0042000000007b1d */ /* 0x004fec0000010000 */
[----:B------:R-:W-:Y:S05]  /*7320*/  @P0 BRA `(.L_x_120) ;  /* 0x0000000000380947 */ /* 0x000fea0003800000 */
[----:B------:R-:W-:Y:S01]  /*7330*/  UIADD3 UR4, UPT, UPT, UR36, 0x200, URZ ;  /* 0x0000020024047890 */ /* 0x000fe2000fffe0ff */
[----:B------:R-:W-:Y:S01]  /*7340*/  UMOV UR43, UR60 ;  /* 0x0000003c002b7c82 */ /* 0x000fe20008000000 */
[----:B------:R-:W-:Y:S02]  /*7350*/  UIADD3 UR9, UPT, UPT, UR41, 0x40, URZ ;  /* 0x0000004029097890 */ /* 0x000fe4000fffe0ff */
[----:B------:R-:W-:Y:S02]  /*7360*/  UIADD3 UR8, UPT, UPT, UR36, 0xa00, URZ ;  /* 0x00000a0024087890 */ /* 0x000fe4000fffe0ff */
[----:B------:R-:W-:Y:S01]  /*7370*/  MOV R67, UR4 ;  /* 0x0000000400437c02 */ /* 0x000fe20008000f00 */
[----:B------:R-:W-:Y:S01]  /*7380*/  UIADD3 UR4, UP0, UPT, UR48, 0x680, URZ ;  /* 0x0000068030047890 */ /* 0x000fe2000ff1e0ff */
[----:B------:R-:W-:Y:S02]  /*7390*/  UMOV UR10, UR42 ;  /* 0x0000002a000a7c82 */ /* 0x000fe40008000000 */
[----:B------:R-:W-:Y:S01]  /*73a0*/  R2UR UR40, R67 ;  /* 0x00000000432872ca */ /* 0x000fe200000e0000 */
[----:B------:R-:W-:Y:S01]  /*73b0*/  UIADD3.X UR5, UPT, UPT, URZ, UR49, URZ, UP0, !UPT ;  /* 0x00000031ff057290 */ /* 0x000fe200087fe4ff */
[----:B------:R-:W-:Y:S11]  /*73c0*/  UMOV UR11, UR60 ;  /* 0x0000003c000b7c82 */ /* 0x000ff60008000000 */
[----:B------:R2:W-:Y:S01]  /*73d0*/  UTMASTG.3D [UR40], [UR4] ;  /* 0x00000028040073b5 */ /* 0x0005e20008010000 */
[----:B------:R2:W-:Y:S01]  /*73e0*/  UTMASTG.3D [UR8], [UR4] ;  /* 0x00000008040073b5 */ /* 0x0005e20008010000 */
[----:B------:R0:W-:Y:S01]  /*73f0*/  UTMACMDFLUSH ;  /* 0x00000000000079b7 */ /* 0x0001e20000000000 */
[----:B--2---:R-:W-:Y:S04]  /*7400*/  DEPBAR.LE SB0, 0x1 ;  /* 0x000080400000791a */ /* 0x004fe80000000000 */
.L_x_120:
[----:B------:R-:W-:Y:S05]  /*7410*/  BSYNC.RECONVERGENT B0 ;  /* 0x0000000000007941 */ /* 0x000fea0003800200 */
.L_x_119:
[----:B------:R-:W-:Y:S01]  /*7420*/  BAR.SYNC.DEFER_BLOCKING 0x1, 0x80 ;  /* 0x0042000000007b1d */ /* 0x000fe20000010000 */
[----:B------:R-:W-:Y:S01]  /*7430*/  ISETP.NE.AND P1, PT, R78, RZ, PT ;  /* 0x000000ff4e00720c */ /* 0x000fe20003f25270 */
[----:B------:R-:W-:Y:S01]  /*7440*/  UISETP.NE.AND UP0, UPT, UR39, URZ, UPT ;  /* 0x000000ff2700728c */ /* 0x000fe2000bf05270 */
[----:B------:R-:W-:Y:S11]  /*7450*/  LEA R3, R38, UR36, 0x3 ;  /* 0x0000002426037c11 */ /* 0x000ff6000f8e18ff */
[----:B------:R-:W-:Y:S01]  /*7460*/  @P1 SHF.L.U32 R2, R71, 0x1f, RZ ;  /* 0x0000001f47021819 */ /* 0x000fe200000006ff */
[----:B------:R-:W-:Y:S06]  /*7470*/  BRA.U !UP0, `(.L_x_121) ;  /* 0x0000000108247547 */ /* 0x000fec000b800000 */
[----:B------:R-:W-:Y:S01]  /*7480*/  IMAD.U32 R5, RZ, RZ, UR37 ;  /* 0x00000025ff057e24 */ /* 0x000fe2000f8e00ff */
[----:B------:R-:W-:Y:S01]  /*7490*/  MOV R0, UR54 ;  /* 0x0000003600007c02 */ /* 0x000fe20008000f00 */
[----:B------:R-:W-:Y:S03]  /*74a0*/  UIADD3 UR4, UPT, UPT, UR37, 0x1, URZ ;  /* 0x0000000125047890 */ /* 0x000fe6000fffe0ff */
[----:B------:R-:W-:Y:S01]  /*74b0*/  @P1 LEA R5, R5, UR36, 0x3 ;  /* 0x0000002405051c11 */ /* 0x000fe2000f8e18ff */
[----:B------:R-:W-:Y:S04]  /*74c0*/  UISETP.NE.AND UP0, UPT, UR4, 0x4, UPT ;  /* 0x000000040400788c */ /* 0x000fe8000bf05270 */
[----:B------:R-:W-:Y:S01]  /*74d0*/  @P1 VIADD R5, R5, 0x50 ;  /* 0x0000005005051836 */ /* 0x000fe20000000000 */
[----:B------:R-:W-:Y:S04]  /*74e0*/  USEL UR37, UR4, URZ, UP0 ;  /* 0x000000ff04257287 */ /* 0x000fe80008000000 */
[----:B------:R-:W-:Y:S04]  /*74f0*/  @P1 PRMT R0, R0, 0x654, R5 ;  /* 0x0000065400001816 */ /* 0x000fe80000000005 */
[----:B------:R2:W-:Y:S04]  /*7500*/  @P1 SYNCS.ARRIVE.TRANS64.RED.A1T0 RZ, [R0+URZ], RZ ;  /* 0x000000ff00ff19a7 */ /* 0x0005e800081004ff */
.L_x_121:
[----:B------:R-:W3:Y:S01]  /*7510*/  @P1 SYNCS.PHASECHK.TRANS64.TRYWAIT P0, [R3+URZ+0x30], R2 ;  /* 0x00003002030015a7 */ /* 0x000ee200080011ff */
[----:B------:R-:W-:Y:S01]  /*7520*/  BSSY B1, `(.L_x_122) ;  /* 0x0000012000017945 */ /* 0x000fe20003800000 */
[----:B---3--:R-:W-:Y:S03]  /*7530*/  @P1 SEL R39, RZ, 0x1, !P0 ;  /* 0x00000001ff271807 */ /* 0x008fe60004000000 */
[----:B------:R-:W-:Y:S05]  /*7540*/  @!P1 BRA `(.L_x_123) ;  /* 0x00000000003c9947 */ /* 0x000fea0003800000 */
[----:B------:R-:W-:Y:S01]  /*7550*/  ISETP.NE.AND P1, PT, R80, RZ, PT ;  /* 0x000000ff5000720c */ /* 0x000fe20003f25270 */
[----:B------:R-:W-:Y:S01]  /*7560*/  BSSY B0, `(.L_x_124) ;  /* 0x0000009000007945 */ /* 0x000fe20003800000 */
[----:B------:R-:W-:Y:S11]  /*7570*/  ISETP.NE.AND P0, PT, R39, RZ, PT ;  /* 0x000000ff2700720c */ /* 0x000ff60003f05270 */
[----:B------:R-:W-:Y:S05]  /*7580*/  @P1 IMAD R4, R38, 0x1000, R77 ;  /* 0x0000100026041824 */ /* 0x000fea00078e024d */
[----:B------:R-:W-:Y:S05]  /*7590*/  @P1 IADD3 R2, PT, PT, R4, UR36, RZ ;  /* 0x0000002404021c10 */ /* 0x000fea000fffe0ff */
[----:B------:R-:W-:Y:S01]  /*75a0*/  @P1 IMAD.IADD R2, R81, 0x1, R2 ;  /* 0x0000000151021824 */ /* 0x000fe200078e0202 */
[----:B------:R-:W-:Y:S06]  /*75b0*/  @P0 BRA `(.L_x_125) ;  /* 0x00000000000c0947 */ /* 0x000fec0003800000 */
[----:B--2---:R-:W-:Y:S04]  /*75c0*/  SHF.L.U32 R0, R71, 0x1f, RZ ;  /* 0x0000001f47007819 */ /* 0x004fe800000006ff */
[----:B------:R-:W2:Y:S02]  /*75d0*/  SYNCS.PHASECHK.TRANS64.TRYWAIT P0, [R3+URZ+0x30], R0 ;  /* 0x00003000030075a7 */ /* 0x000ea400080011ff */
[----:B--2---:R-:W-:Y:S05]  /*75e0*/  @!P0 BRA `(.L_x_126) ;  /* 0x0000002400f88947 */ /* 0x004fea0003800000 */
.L_x_125:
[----:B------:R-:W-:Y:S05]  /*75f0*/  BSYNC B0 ;  /* 0x0000000000007941 */ /* 0x000fea0003800000 */
.L_x_124:
[----:B------:R-:W-:Y:S02]  /*7600*/  ISETP.NE.AND P0, PT, R80, RZ, PT ;  /* 0x000000ff5000720c */ /* 0x000fe40003f05270 */
[----:B------:R-:W-:Y:S11]  /*7610*/  IADD3 R38, PT, PT, R38, 0x1, RZ ;  /* 0x0000000126267810 */ /* 0x000ff60007ffe0ff */
[----:B------:R3:W4:Y:S04]  /*7620*/  @P0 LDS.128 R40, [R4+UR36+0x200] ;  /* 0x0002002404280984 */ /* 0x0007280008000c00 */
[----:B------:R3:W1:Y:S02]  /*7630*/  @P0 LDS.128 R48, [R2+0x200] ;  /* 0x0002000002300984 */ /* 0x0006640000000c00 */
.L_x_123:
[----:B------:R-:W-:Y:S05]  /*7640*/  BSYNC B1 ;  /* 0x0000000000017941 */ /* 0x000fea0003800000 */
.L_x_122:
[----:B--2---:R-:W-:Y:S05]  /*7650*/  VIADD R3, R34, 0x10 ;  /* 0x0000001022037836 */ /* 0x004fea0000000000 */
[----:B------:R-:W-:Y:S04]  /*7660*/  SHF.R.U32.HI R3, RZ, 0x15, R3 ;  /* 0x00000015ff037819 */ /* 0x000fe80000011603 */
[----:B------:R-:W-:Y:S11]  /*7670*/  LOP3.LUT P0, RZ, R3, 0x3, R66, 0x48, !PT ;  /* 0x0000000303ff7812 */ /* 0x000ff60007804842 */
[----:B------:R-:W-:Y:S02]  /*7680*/  @!UPT UIADD3 URZ, UPT, UPT, URZ, URZ, URZ ;  /* 0x000000fffffff290 */ /* 0x000fe4000fffe0ff */
[----:B------:R-:W-:Y:S05]  /*7690*/  @!P0 BRA `(.L_x_127) ;  /* 0x0000000000408947 */ /* 0x000fea0003800000 */
[----:B------:R-:W2:Y:S01]  /*76a0*/  LDCU.64 UR8, c[0x4][0x70] ;  /* 0x01000e00ff0877ac */ /* 0x000ea20008000a00 */
[----:B------:R-:W-:Y:S01]  /*76b0*/  MOV R3, 0x0 ;  /* 0x0000000000037802 */ /* 0x000fe20000000f00 */
[----:B------:R-:W-:Y:S02]  /*76c0*/  HFMA2 R12, -RZ, RZ, 0, 5.9604644775390625e-08 ;  /* 0x00000001ff0c7431 */ /* 0x000fe400000001ff */
[----:B------:R-:W-:Y:S02]  /*76d0*/  IMAD.MOV.U32 R8, RZ, RZ, 0x192 ;  /* 0x00000192ff087424 */ /* 0x000fe400078e00ff */
[----:B------:R-:W-:Y:S01]  /*76e0*/  IMAD.MOV.U32 R13, RZ, RZ, RZ ;  /* 0x000000ffff0d7224 */ /* 0x000fe200078e00ff */
[----:B------:R-:W5:Y:S01]  /*76f0*/  LDCU.64 UR6, c[0x4][0x78] ;  /* 0x01000f00ff0677ac */ /* 0x000f620008000a00 */
[----:B---3--:R-:W3:Y:S01]  /*7700*/  LDC.64 R2, c[0x4][R3] ;  /* 0x0100000003027b82 */ /* 0x008ee20000000a00 */
[----:B------:R-:W4:Y:S01]  /*7710*/  LDCU.64 UR4, c[0x4][0x10] ;  /* 0x01000200ff0477ac */ /* 0x000f220008000a00 */
[----:B--2---:R-:W-:Y:S01]  /*7720*/  MOV R5, UR9 ;  /* 0x0000000900057c02 */ /* 0x004fe20008000f00 */
[----:B------:R-:W-:Y:S01]  /*7730*/  IMAD.U32 R4, RZ, RZ, UR8 ;  /* 0x00000008ff047e24 */ /* 0x000fe2000f8e00ff */
[----:B-----5:R-:W-:Y:S01]  /*7740*/  MOV R7, UR7 ;  /* 0x0000000700077c02 */ /* 0x020fe20008000f00 */
[----:B------:R-:W-:Y:S01]  /*7750*/  IMAD.U32 R6, RZ, RZ, UR6 ;  /* 0x00000006ff067e24 */ /* 0x000fe2000f8e00ff */
[----:B----4-:R-:W-:Y:S01]  /*7760*/  MOV R11, UR5 ;  /* 0x00000005000b7c02 */ /* 0x010fe20008000f00 */
[----:B------:R-:W-:Y:S02]  /*7770*/  IMAD.U32 R10, RZ, RZ, UR4 ;  /* 0x00000004ff0a7e24 */ /* 0x000fe4000f8e00ff */
[----:B------:R-:W-:Y:S07]  /*7780*/  LEPC R20, `(.L_x_127) ;  /* 0x000000001014794e */ /* 0x000fee0000000000 */
[----:B-1-3--:R-:W-:Y:S05]  /*7790*/  CALL.ABS.NOINC R2 ;  /* 0x0000000002007343 */ /* 0x00afea0003c00000 */
.L_x_127:
[----:B------:R-:W-:Y:S01]  /*77a0*/  ISETP.NE.AND P6, PT, R78, RZ, PT ;  /* 0x000000ff4e00720c */ /* 0x000fe20003fc5270 */
[----:B------:R-:W-:Y:S05]  /*77b0*/  WARPSYNC.ALL ;  /* 0x0000000000007948 */ /* 0x000fea0003800000 */
[----:B------:R-:W-:Y:S01]  /*77c0*/  R2UR UR4, R34 ;  /* 0x00000000220472ca */ /* 0x000fe200000e0000 */
[--C-:B----4-:R-:W-:Y:S01]  /*77d0*/  HADD2.F32 R20, -RZ, R40.reuse.H0_H0 ;  /* 0x20000028ff147230 */ /* 0x110fe20000004100 */
[----:B------:R-:W-:Y:S01]  /*77e0*/  ISETP.NE.AND P0, PT, R72, RZ, PT ;  /* 0x000000ff4800720c */ /* 0x000fe20003f05270 */
[----:B------:R-:W-:Y:S01]  /*77f0*/  HADD2.F32 R21, -RZ, R40.H1_H1 ;  /* 0x30000028ff157230 */ /* 0x000fe20000004100 */
[----:B------:R-:W-:Y:S01]  /*7800*/  MOV R82, UR37 ;  /* 0x0000002500527c02 */ /* 0x000fe20008000f00 */
[--C-:B------:R-:W-:Y:S01]  /*7810*/  HADD2.F32 R36, -RZ, R41.reuse.H1_H1 ;  /* 0x30000029ff247230 */ /* 0x100fe20000004100 */
[----:B------:R-:W-:Y:S01]  /*7820*/  MOV R83, UR54 ;  /* 0x0000003600537c02 */ /* 0x000fe20008000f00 */
[----:B-1----:R-:W-:Y:S01]  /*7830*/  HADD2.F32 R37, -RZ, R48.H0_H0 ;  /* 0x20000030ff257230 */ /* 0x002fe20000004100 */
[----:B------:R-:W-:Y:S01]  /*7840*/  @P6 LEA R82, R82, UR36, 0x3 ;  /* 0x0000002452526c11 */ /* 0x000fe2000f8e18ff */
[----:B------:R-:W-:Y:S01]  /*7850*/  BSSY.RECONVERGENT B0, `(.L_x_128) ;  /* 0x0000052000007945 */ /* 0x000fe20003800200 */
[----:B------:R-:W-:Y:S02]  /*7860*/  @P6 SHF.L.U32 R88, R71, 0x1f, RZ ;  /* 0x0000001f47586819 */ /* 0x000fe400000006ff */
[----:B------:R-:W-:Y:S01]  /*7870*/  @P6 IADD3 R82, PT, PT, R82, 0x50, RZ ;  /* 0x0000005052526810 */ /* 0x000fe20007ffe0ff */
[----:B---3--:R-:W1:Y:S03]  /*7880*/  LDTM.x16 R4, tmem[UR4+0x10] ;  /* 0x00001004000479ee */ /* 0x008e660008240000 */
[----:B------:R-:W-:Y:S02]  /*7890*/  @P6 PRMT R82, R83, 0x654, R82 ;  /* 0x0000065453526816 */ /* 0x000fe40000000052 */
[----:B------:R-:W-:Y:S01]  /*78a0*/  LEA R83, R38, UR36, 0x3 ;  /* 0x0000002426537c11 */ /* 0x000fe2000f8e18ff */
[C---:B-1----:R-:W-:Y:S01]  /*78b0*/  FMUL R0, R32.reuse, R4 ;  /* 0x0000000420007220 */ /* 0x042fe20000400000 */
[C---:B------:R-:W-:Y:S01]  /*78c0*/  FMUL R2, R32.reuse, R5 ;  /* 0x0000000520027220 */ /* 0x040fe20000400000 */
[C---:B------:R-:W-:Y:S01]  /*78d0*/  FMUL R3, R32.reuse, R6 ;  /* 0x0000000620037220 */ /* 0x040fe20000400000 */
[C---:B------:R-:W-:Y:S01]  /*78e0*/  FMUL R7, R32.reuse, R7 ;  /* 0x0000000720077220 */ /* 0x040fe20000400000 */
[C---:B------:R-:W-:Y:S01]  /*78f0*/  FFMA R0, R35.reuse, R20, R0 ;  /* 0x0000001423007223 */ /* 0x040fe20000000000 */
[----:B------:R-:W-:Y:S02]  /*7900*/  HADD2.F32 R20, -RZ, R41.H0_H0 ;  /* 0x20000029ff147230 */ /* 0x000fe40000004100 */
[C---:B------:R-:W-:Y:S01]  /*7910*/  FFMA R2, R35.reuse, R21, R2 ;  /* 0x0000001523027223 */ /* 0x040fe20000000002 */
[C---:B------:R-:W-:Y:S01]  /*7920*/  FMUL R4, R32.reuse, R8 ;  /* 0x0000000820047220 */ /* 0x040fe20000400000 */
[C---:B------:R-:W-:Y:S01]  /*7930*/  FMUL R5, R32.reuse, R9 ;  /* 0x0000000920057220 */ /* 0x040fe20000400000 */
[--C-:B------:R-:W-:Y:S02]  /*7940*/  HADD2.F32 R21, -RZ, R43.reuse.H0_H0 ;  /* 0x2000002bff157230 */ /* 0x100fe40000004100 */
[C---:B------:R-:W-:Y:S01]  /*7950*/  FFMA R3, R35.reuse, R20, R3 ;  /* 0x0000001423037223 */ /* 0x040fe20000000003 */
[--C-:B------:R-:W-:Y:S02]  /*7960*/  HADD2.F32 R20, -RZ, R42.reuse.H0_H0 ;  /* 0x2000002aff147230 */ /* 0x100fe40000004100 */
[C---:B------:R-:W-:Y:S01]  /*7970*/  FFMA R7, R35.reuse, R36, R7 ;  /* 0x0000002423077223 */ /* 0x040fe20000000007 */
[C---:B------:R-:W-:Y:S01]  /*7980*/  FMUL R6, R32.reuse, R10 ;  /* 0x0000000a20067220 */ /* 0x040fe20000400000 */
[----:B------:R-:W-:Y:S02]  /*7990*/  HADD2.F32 R36, -RZ, R43.H1_H1 ;  /* 0x3000002bff247230 */ /* 0x000fe40000004100 */
[C---:B------:R-:W-:Y:S01]  /*79a0*/  FMUL R11, R32.reuse, R11 ;  /* 0x0000000b200b7220 */ /* 0x040fe20000400000 */
[C---:B------:R-:W-:Y:S01]  /*79b0*/  FFMA R4, R35.reuse, R20, R4 ;  /* 0x0000001423047223 */ /* 0x040fe20000000004 */
[----:B------:R-:W-:Y:S02]  /*79c0*/  HADD2.F32 R20, -RZ, R42.H1_H1 ;  /* 0x3000002aff147230 */ /* 0x000fe40000004100 */
[C---:B------:R-:W-:Y:S01]  /*79d0*/  FMUL R8, R32.reuse, R12 ;  /* 0x0000000c20087220 */ /* 0x040fe20000400000 */
[C---:B------:R-:W-:Y:S01]  /*79e0*/  FMUL R9, R32.reuse, R13 ;  /* 0x0000000d20097220 */ /* 0x040fe20000400000 */
[C---:B------:R-:W-:Y:S01]  /*79f0*/  FMUL R10, R32.reuse, R14 ;  /* 0x0000000e200a7220 */ /* 0x040fe20000400000 */
[C---:B------:R-:W-:Y:S01]  /*7a00*/  FMUL R15, R32.reuse, R15 ;  /* 0x0000000f200f7220 */ /* 0x040fe20000400000 */
[C---:B------:R-:W-:Y:S01]  /*7a10*/  FFMA R5, R35.reuse, R20, R5 ;  /* 0x0000001423057223 */ /* 0x040fe20000000005 */
[----:B------:R-:W-:Y:S02]  /*7a20*/  HADD2.F32 R20, -RZ, R48.H1_H1 ;  /* 0x30000030ff147230 */ /* 0x000fe40000004100 */
[C---:B------:R-:W-:Y:S01]  /*7a30*/  FFMA R6, R35.reuse, R21, R6 ;  /* 0x0000001523067223 */ /* 0x040fe20000000006 */
[C---:B------:R-:W-:Y:S01]  /*7a40*/  FFMA R11, R35.reuse, R36, R11 ;  /* 0x00000024230b7223 */ /* 0x040fe2000000000b */
[C---:B------:R-:W-:Y:S01]  /*7a50*/  FFMA R8, R35.reuse, R37, R8 ;  /* 0x0000002523087223 */ /* 0x040fe20000000008 */
[--C-:B------:R-:W-:Y:S02]  /*7a60*/  HADD2.F32 R21, -RZ, R49.reuse.H0_H0 ;  /* 0x20000031ff157230 */ /* 0x100fe40000004100 */
[C---:B------:R-:W-:Y:S01]  /*7a70*/  FFMA R9, R35.reuse, R20, R9 ;  /* 0x0000001423097223 */ /* 0x040fe20000000009 */
[----:B------:R-:W-:Y:S02]  /*7a80*/  HADD2.F32 R20, -RZ, R49.H1_H1 ;  /* 0x30000031ff147230 */ /* 0x000fe40000004100 */
[C---:B------:R-:W-:Y:S01]  /*7a90*/  FMUL R12, R32.reuse, R16 ;  /* 0x00000010200c7220 */ /* 0x040fe20000400000 */
[C---:B------:R-:W-:Y:S01]  /*7aa0*/  FMUL R13, R32.reuse, R17 ;  /* 0x00000011200d7220 */ /* 0x040fe20000400000 */
[C---:B------:R-:W-:Y:S01]  /*7ab0*/  FFMA R10, R35.reuse, R21, R10 ;  /* 0x00000015230a7223 */ /* 0x040fe2000000000a */
[--C-:B------:R-:W-:Y:S02]  /*7ac0*/  HADD2.F32 R21, -RZ, R50.reuse.H0_H0 ;  /* 0x20000032ff157230 */ /* 0x100fe40000004100 */
[C---:B------:R-:W-:Y:S01]  /*7ad0*/  FFMA R15, R35.reuse, R20, R15 ;  /* 0x00000014230f7223 */ /* 0x040fe2000000000f */
[----:B------:R-:W-:Y:S02]  /*7ae0*/  HADD2.F32 R20, -RZ, R50.H1_H1 ;  /* 0x30000032ff147230 */ /* 0x000fe40000004100 */
[C---:B------:R-:W-:Y:S01]  /*7af0*/  FMUL R14, R32.reuse, R18 ;  /* 0x00000012200e7220 */ /* 0x040fe20000400000 */
[--C-:B------:R-:W-:Y:S02]  /*7b00*/  HADD2.F32 R37, -RZ, R51.reuse.H0_H0 ;  /* 0x20000033ff257230 */ /* 0x100fe40000004100 */
[----:B------:R-:W-:Y:S01]  /*7b10*/  FMUL R19, R32, R19 ;  /* 0x0000001320137220 */ /* 0x000fe20000400000 */
[----:B------:R-:W-:Y:S01]  /*7b20*/  HADD2.F32 R36, -RZ, R51.H1_H1 ;  /* 0x30000033ff247230 */ /* 0x000fe20000004100 */
        /* <DEDUP_REMOVED lines=22> */
[----:B------:R-:W-:Y:S02]  /*7c90*/  UIADD3 UR4, UP0, UPT, UR48, 0x680, URZ ;  /* 0x0000068030047890 */ /* 0x000fe4000ff1e0ff */
[----:B------:R-:W-:Y:S02]  /*7ca0*/  UIADD3 UR13, UPT, UPT, UR41, 0x10, URZ ;  /* 0x00000010290d7890 */ /* 0x000fe4000fffe0ff */
[----:B------:R-:W-:Y:S02]  /*7cb0*/  UIADD3 UR12, UPT, UPT, UR36, 0x1200, URZ ;  /* 0x00001200240c7890 */ /* 0x000fe4000fffe0ff */
[----:B------:R-:W-:Y:S01]  /*7cc0*/  UIADD3.X UR5, UPT, UPT, URZ, UR49, URZ, UP0, !UPT ;  /* 0x00000031ff057290 */ /* 0x000fe200087fe4ff */
[----:B------:R-:W-:Y:S01]  /*7cd0*/  UMOV UR14, UR42 ;  /* 0x0000002a000e7c82 */ /* 0x000fe20008000000 */
[----:B------:R-:W-:Y:S01]  /*7ce0*/  UMOV UR15, UR60 ;  /* 0x0000003c000f7c82 */ /* 0x000fe20008000000 */
[----:B------:R-:W-:Y:S02]  /*7cf0*/  UIADD3 UR9, UPT, UPT, UR41, 0x50, URZ ;  /* 0x0000005029097890 */ /* 0x000fe4000fffe0ff */
[----:B------:R-:W-:Y:S01]  /*7d00*/  UIADD3 UR8, UPT, UPT, UR36, 0x1a00, URZ ;  /* 0x00001a0024087890 */ /* 0x000fe2000fffe0ff */
[----:B------:R-:W-:Y:S03]  /*7d10*/  UMOV UR10, UR42 ;  /* 0x0000002a000a7c82 */ /* 0x000fe60008000000 */
[----:B------:R2:W-:Y:S01]  /*7d20*/  UTMASTG.3D [UR12], [UR4] ;  /* 0x0000000c040073b5 */ /* 0x0005e20008010000 */
[----:B------:R-:W-:Y:S04]  /*7d30*/  UMOV UR11, UR60 ;  /* 0x0000003c000b7c82 */ /* 0x000fe80008000000 */
[----:B------:R2:W-:Y:S01]  /*7d40*/  UTMASTG.3D [UR8], [UR4] ;  /* 0x00000008040073b5 */ /* 0x0005e20008010000 */
[----:B------:R0:W-:Y:S01]  /*7d50*/  UTMACMDFLUSH ;  /* 0x00000000000079b7 */ /* 0x0001e20000000000 */
[----:B--2---:R-:W-:Y:S04]  /*7d60*/  DEPBAR.LE SB0, 0x1 ;  /* 0x000080400000791a */ /* 0x004fe80000000000 */
.L_x_129:
[----:B------:R-:W-:Y:S05]  /*7d70*/  BSYNC.RECONVERGENT B0 ;  /* 0x0000000000007941 */ /* 0x000fea0003800200 */
.L_x_128:
[----:B------:R-:W-:Y:S01]  /*7d80*/  BAR.SYNC.DEFER_BLOCKING 0x1, 0x80 ;  /* 0x0042000000007b1d */ /* 0x000fe20000010000 */
[----:B------:R-:W-:Y:S04]  /*7d90*/  UIADD3 UR4, UPT, UPT, UR37, 0x1, URZ ;  /* 0x0000000125047890 */ /* 0x000fe8000fffe0ff */
[----:B------:R-:W-:Y:S04]  /*7da0*/  UISETP.NE.AND UP0, UPT, UR4, 0x4, UPT ;  /* 0x000000040400788c */ /* 0x000fe8000bf05270 */
[----:B------:R-:W-:Y:S01]  /*7db0*/  USEL UR38, UR4, URZ, UP0 ;  /* 0x000000ff04267287 */ /* 0x000fe20008000000 */
[----:B------:R2:W-:Y:S01]  /*7dc0*/  @P6 SYNCS.ARRIVE.TRANS64.RED.A1T0 RZ, [R82+URZ], RZ ;  /* 0x000000ff52ff69a7 */ /* 0x0005e200081004ff */
[----:B------:R-:W-:Y:S01]  /*7dd0*/  BSSY B1, `(.L_x_130) ;  /* 0x0000013000017945 */ /* 0x000fe20003800000 */
[----:B------:R-:W3:Y:S02]  /*7de0*/  @P6 SYNCS.PHASECHK.TRANS64.TRYWAIT P0, [R83+URZ+0x30], R88 ;  /* 0x00003058530065a7 */ /* 0x000ee400080011ff */
[----:B---3--:R-:W-:Y:S01]  /*7df0*/  @P6 SEL R39, RZ, 0x1, !P0 ;  /* 0x00000001ff276807 */ /* 0x008fe20004000000 */
[----:B--2---:R-:W-:Y:S06]  /*7e00*/  @!P6 BRA `(.L_x_131) ;  /* 0x00000000003ce947 */ /* 0x004fec0003800000 */
[----:B------:R-:W-:Y:S01]  /*7e10*/  ISETP.NE.AND P1, PT, R80, RZ, PT ;  /* 0x000000ff5000720c */ /* 0x000fe20003f25270 */
[----:B------:R-:W-:Y:S01]  /*7e20*/  BSSY B0, `(.L_x_132) ;  /* 0x0000009000007945 */ /* 0x000fe20003800000 */
[----:B------:R-:W-:Y:S11]  /*7e30*/  ISETP.NE.AND P0, PT, R39, RZ, PT ;  /* 0x000000ff2700720c */ /* 0x000ff60003f05270 */
[----:B------:R-:W-:Y:S05]  /*7e40*/  @P1 IMAD R2, R38, 0x1000, R77 ;  /* 0x0000100026021824 */ /* 0x000fea00078e024d */
[----:B------:R-:W-:Y:S05]  /*7e50*/  @P1 IADD3 R0, PT, PT, R2, UR36, RZ ;  /* 0x0000002402001c10 */ /* 0x000fea000fffe0ff */
[----:B------:R-:W-:Y:S01]  /*7e60*/  @P1 IMAD.IADD R0, R81, 0x1, R0 ;  /* 0x0000000151001824 */ /* 0x000fe200078e0200 */
[----:B------:R-:W-:Y:S06]  /*7e70*/  @P0 BRA `(.L_x_133) ;  /* 0x00000000000c0947 */ /* 0x000fec0003800000 */
[----:B------:R-:W-:Y:S04]  /*7e80*/  SHF.L.U32 R4, R71, 0x1f, RZ ;  /* 0x0000001f47047819 */ /* 0x000fe800000006ff */
[----:B------:R-:W2:Y:S02]  /*7e90*/  SYNCS.PHASECHK.TRANS64.TRYWAIT P0, [R83+URZ+0x30], R4 ;  /* 0x00003004530075a7 */ /* 0x000ea400080011ff */
[----:B--2---:R-:W-:Y:S05]  /*7ea0*/  @!P0 BRA `(.L_x_134) ;  /* 0x0000001c00dc8947 */ /* 0x004fea0003800000 */
.L_x_133:
[----:B------:R-:W-:Y:S05]  /*7eb0*/  BSYNC B0 ;  /* 0x0000000000007941 */ /* 0x000fea0003800000 */
.L_x_132:
[----:B------:R-:W-:Y:S02]  /*7ec0*/  ISETP.NE.AND P0, PT, R80, RZ, PT ;  /* 0x000000ff5000720c */ /* 0x000fe40003f05270 */
[----:B------:R-:W-:Y:S11]  /*7ed0*/  IADD3 R38, PT, PT, R38, 0x1, RZ ;  /* 0x0000000126267810 */ /* 0x000ff60007ffe0ff */
[----:B------:R3:W4:Y:S04]  /*7ee0*/  @P0 LDS.128 R40, [R2+UR36+0x200] ;  /* 0x0002002402280984 */ /* 0x0007280008000c00 */
[----:B------:R3:W1:Y:S02]  /*7ef0*/  @P0 LDS.128 R48, [R0+0x200] ;  /* 0x0002000000300984 */ /* 0x0006640000000c00 */
.L_x_131:
[----:B------:R-:W-:Y:S05]  /*7f00*/  BSYNC B1 ;  /* 0x0000000000017941 */ /* 0x000fea0003800000 */
.L_x_130:
[----:B------:R-:W-:Y:S05]  /*7f10*/  VIADD R3, R34, 0x20 ;  /* 0x0000002022037836 */ /* 0x000fea0000000000 */
[----:B------:R-:W-:Y:S04]  /*7f20*/  SHF.R.U32.HI R3, RZ, 0x15, R3 ;  /* 0x00000015ff037819 */ /* 0x000fe80000011603 */
[----:B------:R-:W-:Y:S11]  /*7f30*/  LOP3.LUT P0, RZ, R3, 0x3, R66, 0x48, !PT ;  /* 0x0000000303ff7812 */ /* 0x000ff60007804842 */
[----:B------:R-:W-:Y:S02]  /*7f40*/  @!UPT UIADD3 URZ, UPT, UPT, URZ, URZ, URZ ;  /* 0x000000fffffff290 */ /* 0x000fe4000fffe0ff */
[----:B------:R-:W-:Y:S05]  /*7f50*/  @!P0 BRA `(.L_x_135) ;  /* 0x0000000000408947 */ /* 0x000fea0003800000 */
[----:B------:R-:W5:Y:S01]  /*7f60*/  LDCU.64 UR8, c[0x4][0x70] ;  /* 0x01000e00ff0877ac */ /* 0x000f620008000a00 */
[----:B------:R-:W-:Y:S01]  /*7f70*/  MOV R3, 0x0 ;  /* 0x0000000000037802 */ /* 0x000fe20000000f00 */
[----:B------:R-:W-:Y:S02]  /*7f80*/  HFMA2 R12, -RZ, RZ, 0, 5.9604644775390625e-08 ;  /* 0x00000001ff0c7431 */ /* 0x000fe400000001ff */
[----:B------:R-:W-:Y:S02]  /*7f90*/  IMAD.MOV.U32 R8, RZ, RZ, 0x192 ;  /* 0x00000192ff087424 */ /* 0x000fe400078e00ff */
[----:B------:R-:W-:Y:S01]  /*7fa0*/  IMAD.MOV.U32 R13, RZ, RZ, RZ ;  /* 0x000000ffff0d7224 */ /* 0x000fe200078e00ff */
[----:B------:R-:W4:Y:S01]  /*7fb0*/  LDCU.64 UR6, c[0x4][0x78] ;  /* 0x01000f00ff0677ac */ /* 0x000f220008000a00 */
[----:B---3--:R-:W3:Y:S01]  /*7fc0*/  LDC.64 R2, c[0x4][R3] ;  /* 0x0100000003027b82 */ /* 0x008ee20000000a00 */
[----:B------:R-:W1:Y:S01]  /*7fd0*/  LDCU.64 UR4, c[0x4][0x10] ;  /* 0x01000200ff0477ac */ /* 0x000e620008000a00 */
[----:B-----5:R-:W-:Y:S01]  /*7fe0*/  MOV R5, UR9 ;  /* 0x0000000900057c02 */ /* 0x020fe20008000f00 */
[----:B--2---:R-:W-:Y:S01]  /*7ff0*/  IMAD.U32 R4, RZ, RZ, UR8 ;  /* 0x00000008ff047e24 */ /* 0x004fe2000f8e00ff */
[----:B----4-:R-:W-:Y:S01]  /*8000*/  MOV R7, UR7 ;  /* 0x0000000700077c02 */ /* 0x010fe20008000f00 */
[----:B------:R-:W-:Y:S01]  /*8010*/  IMAD.U32 R6, RZ, RZ, UR6 ;  /* 0x00000006ff067e24 */ /* 0x000fe2000f8e00ff */
[----:B-1----:R-:W-:Y:S01]  /*8020*/  MOV R11, UR5 ;  /* 0x00000005000b7c02 */ /* 0x002fe20008000f00 */
[----:B------:R-:W-:Y:S02]  /*8030*/  IMAD.U32 R10, RZ, RZ, UR4 ;  /* 0x00000004ff0a7e24 */ /* 0x000fe4000f8e00ff */
[----:B------:R-:W-:Y:S07]  /*8040*/  LEPC R20, `(.L_x_135) ;  /* 0x000000001014794e */ /* 0x000fee0000000000 */
[----:B---3--:R-:W-:Y:S05]  /*8050*/  CALL.ABS.NOINC R2 ;  /* 0x0000000002007343 */ /* 0x008fea0003c00000 */
.L_x_135:
        /* <DEDUP_REMOVED lines=8> */
[----:B--2---:R-:W-:Y:S01]  /*80e0*/  MOV R83, UR54 ;  /* 0x0000003600537c02 */ /* 0x004fe20008000f00 */
[----:B-1----:R-:W-:Y:S01]  /*80f0*/  HADD2.F32 R37, -RZ, R48.H0_H0 ;  /* 0x20000030ff257230 */ /* 0x002fe20000004100 */
[----:B------:R-:W-:Y:S01]  /*8100*/  @P6 LEA R82, R82, UR36, 0x3 ;  /* 0x0000002452526c11 */ /* 0x000fe2000f8e18ff */
[----:B------:R-:W-:Y:S01]  /*8110*/  BSSY.RECONVERGENT B0, `(.L_x_136) ;  /* 0x0000052000007945 */ /* 0x000fe20003800200 */
[----:B------:R-:W-:Y:S02]  /*8120*/  LEA R88, R38, UR36, 0x3 ;  /* 0x0000002426587c11 */ /* 0x000fe4000f8e18ff */
[----:B------:R-:W-:Y:S01]  /*8130*/  @P6 IADD3 R82, PT, PT, R82, 0x50, RZ ;  /* 0x0000005052526810 */ /* 0x000fe20007ffe0ff */
[----:B------:R-:W3:Y:S03]  /*8140*/  LDTM.x16 R4, tmem[UR4+0x20] ;  /* 0x00002004000479ee */ /* 0x000ee60008240000 */
[----:B------:R-:W-:Y:S02]  /*8150*/  @P6 PRMT R82, R83, 0x654, R82 ;  /* 0x0000065453526816 */ /* 0x000fe40000000052 */
[----:B------:R-:W-:Y:S01]  /*8160*/  @P6 SHF.L.U32 R83, R71, 0x1f, RZ ;  /* 0x0000001f47536819 */ /* 0x000fe200000006ff */
[C---:B---3--:R-:W-:Y:S01]  /*8170*/  FMUL R0, R32.reuse, R4 ;  /* 0x0000000420007220 */ /* 0x048fe20000400000 */
        /* <DEDUP_REMOVED lines=75> */
.L_x_137:
[----:B------:R-:W-:Y:S05]  /*8630*/  BSYNC.RECONVERGENT B0 ;  /* 0x0000000000007941 */ /* 0x000fea0003800200 */
.L_x_136:
        /* <DEDUP_REMOVED lines=19> */
.L_x_141:
[----:B------:R-:W-:Y:S05]  /*8770*/  BSYNC B0 ;  /* 0x0000000000007941 */ /* 0x000fea0003800000 */
.L_x_140:
[----:B------:R-:W-:Y:S11]  /*8780*/  ISETP.NE.AND P0, PT, R80, RZ, PT ;  /* 0x000000ff5000720c */ /* 0x000ff60003f05270 */
[----:B------:R-:W-:Y:S02]  /*8790*/  @!UPT UIADD3 URZ, UPT, UPT, URZ, URZ, URZ ;  /* 0x000000fffffff290 */ /* 0x000fe4000fffe0ff */
[----:B------:R3:W4:Y:S04]  /*87a0*/  @P0 LDS.128 R40, [R38+UR36+0x200] ;  /* 0x0002002426280984 */ /* 0x0007280008000c00 */
[----:B------:R3:W1:Y:S02]  /*87b0*/  @P0 LDS.128 R48, [R81+0x200] ;  /* 0x0002000051300984 */ /* 0x0006640000000c00 */
.L_x_139:
[----:B------:R-:W-:Y:S05]  /*87c0*/  BSYNC B1 ;  /* 0x0000000000017941 */ /* 0x000fea0003800000 */
.L_x_138:
        /* <DEDUP_REMOVED lines=11> */
[----:B------:R-:W1:Y:S01]  /*8880*/  LDC.64 R2, c[0x4][R3] ;  /* 0x0100000003027b82 */ /* 0x000e620000000a00 */
[----:B------:R-:W3:Y:S01]  /*8890*/  LDCU.64 UR4, c[0x4][0x10] ;  /* 0x01000200ff0477ac */ /* 0x000ee20008000a00 */
[----:B--2---:R-:W-:Y:S01]  /*88a0*/  MOV R5, UR9 ;  /* 0x0000000900057c02 */ /* 0x004fe20008000f00 */
[----:B------:R-:W-:Y:S01]  /*88b0*/  IMAD.U32 R4, RZ, RZ, UR8 ;  /* 0x00000008ff047e24 */ /* 0x000fe2000f8e00ff */
[----:B-----5:R-:W-:Y:S01]  /*88c0*/  MOV R7, UR7 ;  /* 0x0000000700077c02 */ /* 0x020fe20008000f00 */
[----:B------:R-:W-:Y:S01]  /*88d0*/  IMAD.U32 R6, RZ, RZ, UR6 ;  /* 0x00000006ff067e24 */ /* 0x000fe2000f8e00ff */
[----:B---3--:R-:W-:Y:S01]  /*88e0*/  MOV R11, UR5 ;  /* 0x00000005000b7c02 */ /* 0x008fe20008000f00 */
[----:B------:R-:W-:Y:S02]  /*88f0*/  IMAD.U32 R10, RZ, RZ, UR4 ;  /* 0x00000004ff0a7e24 */ /* 0x000fe4000f8e00ff */
[----:B------:R-:W-:Y:S07]  /*8900*/  LEPC R20, `(.L_x_143) ;  /* 0x000000001014794e */ /* 0x000fee0000000000 */
[----:B-1--4-:R-:W-:Y:S05]  /*8910*/  CALL.ABS.NOINC R2 ;  /* 0x0000000002007343 */ /* 0x012fea0003c00000 */
.L_x_143:
[----:B------:R-:W-:Y:S01]  /*8920*/  ISETP.NE.AND P0, PT, R72, RZ, PT ;  /* 0x000000ff4800720c */ /* 0x000fe20003f05270 */
[----:B------:R-:W-:Y:S05]  /*8930*/  WARPSYNC.ALL ;  /* 0x0000000000007948 */ /* 0x000fea0003800000 */
[----:B------:R-:W-:Y:S01]  /*8940*/  R2UR UR4, R34 ;  /* 0x00000000220472ca */ /* 0x000fe200000e0000 */
[--C-:B----4-:R-:W-:Y:S01]  /*8950*/  HADD2.F32 R20, -RZ, R40.reuse.H0_H0 ;  /* 0x20000028ff147230 */ /* 0x110fe20000004100 */
[----:B------:R-:W-:Y:S01]  /*8960*/  IADD3 R74, PT, PT, R74, 0xc0, RZ ;  /* 0x000000c04a4a7810 */ /* 0x000fe20007ffe0ff */
[----:B------:R-:W-:Y:S01]  /*8970*/  HADD2.F32 R36, -RZ, R40.H1_H1 ;  /* 0x30000028ff247230 */ /* 0x000fe20000004100 */
[----:B------:R-:W-:Y:S01]  /*8980*/  BSSY.RECONVERGENT B0, `(.L_x_144) ;  /* 0x0000053000007945 */ /* 0x000fe20003800200 */
[--C-:B------:R-:W-:Y:S01]  /*8990*/  HADD2.F32 R21, -RZ, R41.reuse.H0_H0 ;  /* 0x20000029ff157230 */ /* 0x100fe20000004100 */
[----:B------:R-:W-:Y:S01]  /*89a0*/  LOP3.LUT R74, R74, 0xfefffff8, RZ, 0xc0, !PT ;  /* 0xfefffff84a4a7812 */ /* 0x000fe200078ec0ff */
[----:B---3--:R-:W-:Y:S02]  /*89b0*/  HADD2.F32 R38, -RZ, R41.H1_H1 ;  /* 0x30000029ff267230 */ /* 0x008fe40000004100 */
[--C-:B------:R-:W-:Y:S02]  /*89c0*/  HADD2.F32 R37, -RZ, R42.reuse.H0_H0 ;  /* 0x2000002aff257230 */ /* 0x100fe40000004100 */
[----:B------:R-:W-:Y:S02]  /*89d0*/  HADD2.F32 R40, -RZ, R42.H1_H1 ;  /* 0x3000002aff287230 */ /* 0x000fe40000004100 */
[----:B------:R-:W2:Y:S01]  /*89e0*/  LDTM.x16 R4, tmem[UR4+0x30] ;  /* 0x00003004000479ee */ /* 0x000ea20008240000 */
[----:B------:R-:W-:Y:S01]  /*89f0*/  NOP ;  /* 0x0000000000007918 */ /* 0x000fe20000000000 */
[----:B--2---:R2:W-:Y:S01]  /*8a00*/  SYNCS.ARRIVE.TRANS64.RED.A1T0 RZ, [R74+URZ], RZ ;  /* 0x000000ff4aff79a7 */ /* 0x0045e200081004ff */
[--C-:B------:R-:W-:Y:S02]  /*8a10*/  HADD2.F32 R39, -RZ, R43.reuse.H0_H0 ;  /* 0x2000002bff277230 */ /* 0x100fe40000004100 */
[----:B------:R-:W-:Y:S02]  /*8a20*/  HADD2.F32 R42, -RZ, R43.H1_H1 ;  /* 0x3000002bff2a7230 */ /* 0x000fe40000004100 */
[--C-:B-1----:R-:W-:Y:S02]  /*8a30*/  HADD2.F32 R41, -RZ, R48.reuse.H0_H0 ;  /* 0x20000030ff297230 */ /* 0x102fe40000004100 */
[----:B------:R-:W-:Y:S02]  /*8a40*/  HADD2.F32 R43, -RZ, R48.H1_H1 ;  /* 0x30000030ff2b7230 */ /* 0x000fe40000004100 */
[--C-:B------:R-:W-:Y:S02]  /*8a50*/  HADD2.F32 R44, -RZ, R49.reuse.H0_H0 ;  /* 0x20000031ff2c7230 */ /* 0x100fe40000004100 */
[----:B------:R-:W-:Y:S02]  /*8a60*/  HADD2.F32 R46, -RZ, R49.H1_H1 ;  /* 0x30000031ff2e7230 */ /* 0x000fe40000004100 */
[--C-:B------:R-:W-:Y:S02]  /*8a70*/  HADD2.F32 R45, -RZ, R50.reuse.H0_H0 ;  /* 0x20000032ff2d7230 */ /* 0x100fe40000004100 */
[----:B------:R-:W-:Y:S02]  /*8a80*/  HADD2.F32 R48, -RZ, R50.H1_H1 ;  /* 0x30000032ff307230 */ /* 0x000fe40000004100 */
[--C-:B------:R-:W-:Y:S02]  /*8a90*/  HADD2.F32 R47, -RZ, R51.reuse.H0_H0 ;  /* 0x20000033ff2f7230 */ /* 0x100fe40000004100 */
[----:B------:R-:W-:Y:S02]  /*8aa0*/  HADD2.F32 R50, -RZ, R51.H1_H1 ;  /* 0x30000033ff327230 */ /* 0x000fe40000004100 */
[C---:B------:R-:W-:Y:S01]  /*8ab0*/  FMUL R4, R32.reuse, R4 ;  /* 0x0000000420047220 */ /* 0x040fe20000400000 */
[C---:B------:R-:W-:Y:S01]  /*8ac0*/  FMUL R5, R32.reuse, R5 ;  /* 0x0000000520057220 */ /* 0x040fe20000400000 */
[C---:B------:R-:W-:Y:S01]  /*8ad0*/  FMUL R6, R32.reuse, R6 ;  /* 0x0000000620067220 */ /* 0x040fe20000400000 */
[C---:B------:R-:W-:Y:S01]  /*8ae0*/  FMUL R7, R32.reuse, R7 ;  /* 0x0000000720077220 */ /* 0x040fe20000400000 */
[C---:B------:R-:W-:Y:S01]  /*8af0*/  FFMA R4, R35.reuse, R20, R4 ;  /* 0x0000001423047223 */ /* 0x040fe20000000004 */
        /* <DEDUP_REMOVED lines=21> */
[----:B------:R-:W-:Y:S01]  /*8c50*/  FFMA R15, R35, R46, R15 ;  /* 0x0000002e230f7223 */ /* 0x000fe2000000000f */
        /* <DEDUP_REMOVED lines=20> */
[----:B-1----:R-:W1:Y:S02]  /*8da0*/  FENCE.VIEW.ASYNC.S ;  /* 0x00000000000073c6 */ /* 0x002e640000000000 */
[----:B-1----:R-:W-:Y:S06]  /*8db0*/  BAR.SYNC.DEFER_BLOCKING 0x1, 0x80 ;  /* 0x0042000000007b1d */ /* 0x002fec0000010000 */
        /* <DEDUP_REMOVED lines=14> */
[----:B-1----:R-:W-:Y:S04]  /*8ea0*/  DEPBAR.LE SB0, 0x1 ;  /* 0x000080400000791a */ /* 0x002fe80000000000 */
.L_x_145:
[----:B------:R-:W-:Y:S05]  /*8eb0*/  BSYNC.RECONVERGENT B0 ;  /* 0x0000000000007941 */ /* 0x000fea0003800200 */
.L_x_144:
[----:B------:R-:W-:Y:S01]  /*8ec0*/  BAR.SYNC.DEFER_BLOCKING 0x1, 0x80 ;  /* 0x0042000000007b1d */ /* 0x000fe20000010000 */
[----:B------:R-:W-:Y:S01]  /*8ed0*/  UISETP.NE.AND UP0, UPT, UR39, -0x4, UPT ;  /* 0xfffffffc2700788c */ /* 0x000fe2000bf05270 */
[----:B------:R-:W-:Y:S08]  /*8ee0*/  IADD3 R0, PT, PT, R30, 0x1, RZ ;  /* 0x000000011e007810 */ /* 0x000ff00007ffe0ff */
[----:B------:R-:W-:Y:S05]  /*8ef0*/  BRA.U !UP0, `(.L_x_146) ;  /* 0x0000000108287547 */ /* 0x000fea000b800000 */
[----:B------:R-:W-:Y:S01]  /*8f00*/  ISETP.NE.AND P0, PT, R78, RZ, PT ;  /* 0x000000ff4e00720c */ /* 0x000fe20003f05270 */
[----:B------:R-:W-:Y:S01]  /*8f10*/  IMAD.U32 R3, RZ, RZ, UR37 ;  /* 0x00000025ff037e24 */ /* 0x000fe2000f8e00ff */
[----:B------:R-:W-:Y:S01]  /*8f20*/  UIADD3 UR4, UPT, UPT, UR37, 0x1, URZ ;  /* 0x0000000125047890 */ /* 0x000fe2000fffe0ff */
[----:B------:R-:W-:Y:S03]  /*8f30*/  IMAD.U32 R2, RZ, RZ, UR54 ;  /* 0x00000036ff027e24 */ /* 0x000fe6000f8e00ff */
[----:B------:R-:W-:Y:S04]  /*8f40*/  UISETP.NE.AND UP0, UPT, UR4, 0x4, UPT ;  /* 0x000000040400788c */ /* 0x000fe8000bf05270 */
[----:B------:R-:W-:Y:S03]  /*8f50*/  USEL UR37, UR4, URZ, UP0 ;  /* 0x000000ff04257287 */ /* 0x000fe60008000000 */
[----:B------:R-:W-:Y:S05]  /*8f60*/  @P0 LEA R3, R3, UR36, 0x3 ;  /* 0x0000002403030c11 */ /* 0x000fea000f8e18ff */
[----:B------:R-:W-:Y:S05]  /*8f70*/  @P0 VIADD R3, R3, 0x50 ;  /* 0x0000005003030836 */ /* 0x000fea0000000000 */
[----:B------:R-:W-:Y:S04]  /*8f80*/  @P0 PRMT R2, R2, 0x654, R3 ;  /* 0x0000065402020816 */ /* 0x000fe80000000003 */
[----:B------:R1:W-:Y:S03]  /*8f90*/  @P0 SYNCS.ARRIVE.TRANS64.RED.A1T0 RZ, [R2+URZ], RZ ;  /* 0x000000ff02ff09a7 */ /* 0x0003e600081004ff */
.L_x_146:
[----:B------:R-:W-:Y:S01]  /*8fa0*/  ISETP.NE.AND P2, PT, R73, RZ, PT ;  /* 0x000000ff4900720c */ /* 0x000fe20003f45270 */
[----:B------:R-:W-:Y:S01]  /*8fb0*/  UIADD3 UR39, UPT, UPT, UR39, 0x4, URZ ;  /* 0x0000000427277890 */ /* 0x000fe2000fffe0ff */
[----:B------:R-:W-:Y:S01]  /*8fc0*/  ISETP.NE.AND P0, PT, R76, 0x2, PT ;  /* 0x000000024c00780c */ /* 0x000fe20003f05270 */
[----:B------:R-:W-:Y:S01]  /*8fd0*/  IMAD.IADD R20, R29, 0x1, R58 ;  /* 0x000000011d147824 */ /* 0x000fe200078e023a */
[----:B------:R-:W-:Y:S01]  /*8fe0*/  ISETP.NE.AND P1, PT, R0, 0x4, PT ;  /* 0x000000040000780c */ /* 0x000fe20003f25270 */
[----:B------:R-:W-:Y:S01]  /*8ff0*/  IMAD.IADD R21, R31, 0x1, R60 ;  /* 0x000000011f157824 */ /* 0x000fe200078e023c */
[----:B-1----:R-:W-:Y:S02]  /*9000*/  SEL R2, RZ, 0x1, P0 ;  /* 0x00000001ff027807 */ /* 0x002fe40000000000 */
[----:B------:R-:W-:Y:S02]  /*9010*/  SEL R3, RZ, 0x1, P1 ;  /* 0x00000001ff037807 */ /* 0x000fe40000800000 */
[----:B------:R-:W-:Y:S02]  /*9020*/  LOP3.LUT R69, R69, R2, RZ, 0x3c, !PT ;  /* 0x0000000245457212 */ /* 0x000fe400078e3cff */
[----:B------:R-:W-:Y:S02]  /*9030*/  LOP3.LUT R70, R70, R3, RZ, 0x3c, !PT ;  /* 0x0000000346467212 */ /* 0x000fe400078e3cff */
[----:B------:R-:W-:Y:S02]  /*9040*/  @P2 R2UR UR60, R68 ;  /* 0x00000000443c22ca */ /* 0x000fe400000e0000 */
[----:B------:R-:W-:Y:S02]  /*9050*/  SEL R76, R76, RZ, P0 ;  /* 0x000000ff4c4c7207 */ /* 0x000fe40000000000 */
[----:B------:R-:W-:Y:S01]  /*9060*/  SEL R30, R0, RZ, P1 ;  /* 0x000000ff001e7207 */ /* 0x000fe20000800000 */
[----:B------:R-:W-:Y:S10]  /*9070*/  @P2 BRA `(.L_x_147) ;  /* 0xffffffcc00d42947 */ /* 0x000ff4000383ffff */
[----:B------:R-:W-:-:S09]  /*9080*/  UISETP.NE.AND UP0, UPT, UR50, URZ, UPT ;  /* 0x000000ff3200728c */ /* 0x000fd2000bf05270 */
[----:B------:R-:W-:Y:S05]  /*9090*/  BRA.U !UP0, `(.L_x_148) ;  /* 0x0000000108487547 */ /* 0x000fea000b800000 */
[----:B------:R-:W1:Y:S02]  /*90a0*/  LDCU.64 UR4, c[0x0][0x890] ;  /* 0x00011200ff0477ac */ /* 0x000e640008000a00 */
[----:B-1----:R-:W-:-:S04]  /*90b0*/  UISETP.NE.U32.AND UP0, UPT, UR4, URZ, UPT ;  /* 0x000000ff0400728c */ /* 0x002fc8000bf05070 */
[----:B------:R-:W-:-:S09]  /*90c0*/  UISETP.NE.AND.EX UP0, UPT, UR5, URZ, UPT, UP0 ;  /* 0x000000ff0500728c */ /* 0x000fd2000bf05300 */
[----:B------:R-:W-:Y:S05]  /*90d0*/  BRA.U UP0, `(.L_x_149) ;  /* 0x00000001000c7547 */ /* 0x000fea000b800000 */
[----:B------:R-:W-:-:S13]  /*90e0*/  FSETP.NEU.AND P0, PT, R35, RZ, PT ;  /* 0x000000ff2300720b */ /* 0x000fda0003f0d000 */
[----:B------:R-:W-:Y:S05]  /*90f0*/  @!P0 EXIT ;  /* 0x000000000000894d */ /* 0x000fea0003800000 */
[----:B------:R-:W-:Y:S05]  /*9100*/  BRA `(.L_x_148) ;  /* 0x00000000002c7947 */ /* 0x000fea0003800000 */
.L_x_149:
[----:B------:R-:W-:Y:S01]  /*9110*/  ISETP.NE.AND P0, PT, R75, RZ, PT ;  /* 0x000000ff4b00720c */ /* 0x000fe20003f05270 */
[----:B------:R-:W-:-:S12]  /*9120*/  BSSY.RECONVERGENT B0, `(.L_x_148) ;  /* 0x0000009000007945 */ /* 0x000fd80003800200 */
[----:B------:R-:W-:Y:S05]  /*9130*/  @P0 BRA `(.L_x_150) ;  /* 0x0000000000140947 */ /* 0x000fea0003800000 */
[----:B------:R-:W1:Y:S02]  /*9140*/  LDCU.64 UR4, c[0x0][0x888] ;  /* 0x00011100ff0477ac */ /* 0x000e640008000a00 */
[----:B-1----:R-:W-:-:S04]  /*9150*/  ISETP.NE.U32.AND P0, PT, RZ, UR4, PT ;  /* 0x00000004ff007c0c */ /* 0x002fc8000bf05070 */
[----:B------:R-:W-:-:S13]  /*9160*/  ISETP.NE.AND.EX P0, PT, RZ, UR5, PT, P0 ;  /* 0x00000005ff007c0c */ /* 0x000fda000bf05300 */
[----:B------:R-:W-:Y:S05]  /*9170*/  @!P0 EXIT ;  /* 0x000000000000894d */ /* 0x000fea0003800000 */
[----:B------:R-:W-:Y:S05]  /*9180*/  BRA `(.L_x_151) ;  /* 0x0000000000087947 */ /* 0x000fea0003800000 */
.L_x_150:
[----:B------:R-:W-:-:S13]  /*9190*/  FSETP.NEU.AND P0, PT, R35, RZ, PT ;  /* 0x000000ff2300720b */ /* 0x000fda0003f0d000 */
[----:B------:R-:W-:Y:S05]  /*91a0*/  @!P0 EXIT ;  /* 0x000000000000894d */ /* 0x000fea0003800000 */
.L_x_151:
[----:B------:R-:W-:Y:S05]  /*91b0*/  BSYNC.RECONVERGENT B0 ;  /* 0x0000000000007941 */ /* 0x000fea0003800200 */
.L_x_148:
[----:B------:R-:W-:Y:S01]  /*91c0*/  ULEA UR4, UR37, UR36, 0x3 ;  /* 0x0000002425047291 */ /* 0x000fe2000f8e18ff */
[----:B------:R-:W-:-:S04]  /*91d0*/  DEPBAR.LE SB0, 0x0 ;  /* 0x000080000000791a */ /* 0x000fc80000000000 */
[----:B------:R-:W-:-:S04]  /*91e0*/  UIADD3 UR4, UPT, UPT, UR4, 0x50, URZ ;  /* 0x0000005004047890 */ /* 0x000fc8000fffe0ff */
[----:B------:R-:W-:-:S09]  /*91f0*/  UPRMT UR4, UR54, 0x654, UR4 ;  /* 0x0000065436047896 */ /* 0x000fd20008000004 */
[----:B------:R-:W-:Y:S01]  /*9200*/  SYNCS.ARRIVE.TRANS64.RED.A1T0 RZ, [UR4], RZ ;  /* 0x000000ffffff79a7 */ /* 0x000fe20008100404 */
[----:B------:R-:W-:Y:S05]  /*9210*/  EXIT ;  /* 0x000000000000794d */ /* 0x000fea0003800000 */
.L_x_24:
[----:B--2---:R2:W4:Y:S02]  /*9220*/  SYNCS.PHASECHK.TRANS64.TRYWAIT P0, [R3+URZ+0xf0], R2 ;  /* 0x0000f002030075a7 */ /* 0x00452400080011ff */
[----:B----4-:R-:W-:Y:S05]  /*9230*/  @!P0 NANOSLEEP.SYNCS 0x989680 ;  /* 0x009896800000895d */ /* 0x010fea0003900000 */
[----:B------:R-:W4:Y:S02]  /*9240*/  @!P0 SYNCS.PHASECHK.TRANS64 P0, [R3+URZ+0xf0], R2 ;  /* 0x0000f002030085a7 */ /* 0x000f2400080010ff */
[----:B----4-:R-:W-:Y:S05]  /*9250*/  @!P0 BRA `(.L_x_24) ;  /* 0xfffffffc00f08947 */ /* 0x010fea000383ffff */
[----:B------:R-:W-:Y:S05]  /*9260*/  BRA `(.L_x_152) ;  /* 0xffffff84006c7947 */ /* 0x000fea000383ffff */
.L_x_27:
[----:B-1----:R-:W-:-:S07]  /*9270*/  MOV R2, UR13 ;  /* 0x0000000d00027c02 */ /* 0x002fce0008000f00 */
.L_x_153:
[----:B-1----:R1:W2:Y:S02]  /*9280*/  SYNCS.PHASECHK.TRANS64.TRYWAIT P0, [R2+URZ+0x18], R5 ;  /* 0x00001805020075a7 */ /* 0x0022a400080011ff */
[----:B--2---:R-:W-:Y:S05]  /*9290*/  @!P0 NANOSLEEP.SYNCS 0x989680 ;  /* 0x009896800000895d */ /* 0x004fea0003900000 */
[----:B------:R-:W2:Y:S02]  /*92a0*/  @!P0 SYNCS.PHASECHK.TRANS64 P0, [R2+URZ+0x18], R5 ;  /* 0x00001805020085a7 */ /* 0x000ea400080010ff */
[----:B--2---:R-:W-:Y:S05]  /*92b0*/  @!P0 BRA `(.L_x_153) ;  /* 0xfffffffc00f08947 */ /* 0x004fea000383ffff */
[----:B------:R-:W-:Y:S05]  /*92c0*/  BRA `(.L_x_26) ;  /* 0xffffff8400d07947 */ /* 0x000fea000383ffff */
.L_x_36:
[----:B------:R-:W-:-:S07]  /*92d0*/  MOV R2, UR13 ;  /* 0x0000000d00027c02 */ /* 0x000fce0008000f00 */
.L_x_154:
[----:B-1----:R1:W2:Y:S02]  /*92e0*/  SYNCS.PHASECHK.TRANS64.TRYWAIT P0, [R2+URZ+0x18], R5 ;  /* 0x00001805020075a7 */ /* 0x0022a400080011ff */
[----:B--2---:R-:W-:Y:S05]  /*92f0*/  @!P0 NANOSLEEP.SYNCS 0x989680 ;  /* 0x009896800000895d */ /* 0x004fea0003900000 */
[----:B------:R-:W2:Y:S02]  /*9300*/  @!P0 SYNCS.PHASECHK.TRANS64 P0, [R2+URZ+0x18], R5 ;  /* 0x00001805020085a7 */ /* 0x000ea400080010ff */
[----:B--2---:R-:W-:Y:S05]  /*9310*/  @!P0 BRA `(.L_x_154) ;  /* 0xfffffffc00f08947 */ /* 0x004fea000383ffff */
[----:B------:R-:W-:Y:S05]  /*9320*/  BRA `(.L_x_35) ;  /* 0xffffff8c00207947 */ /* 0x000fea000383ffff */
.L_x_43:
[----:B-1----:R1:W2:Y:S02]  /*9330*/  SYNCS.PHASECHK.TRANS64.TRYWAIT P0, [R2+URZ+0x80], R3 ;  /* 0x00008003020075a7 */ /* 0x0022a400080011ff */
[----:B--2---:R-:W-:Y:S05]  /*9340*/  @!P0 NANOSLEEP.SYNCS 0x989680 ;  /* 0x009896800000895d */ /* 0x004fea0003900000 */
[----:B------:R-:W2:Y:S02]  /*9350*/  @!P0 SYNCS.PHASECHK.TRANS64 P0, [R2+URZ+0x80], R3 ;  /* 0x00008003020085a7 */ /* 0x000ea400080010ff */
[----:B--2---:R-:W-:Y:S05]  /*9360*/  @!P0 BRA `(.L_x_43) ;  /* 0xfffffffc00f08947 */ /* 0x004fea000383ffff */
[----:B------:R-:W-:Y:S05]  /*9370*/  BRA `(.L_x_155) ;  /* 0xffffff9000507947 */ /* 0x000fea000383ffff */
.L_x_47:
[----:B---3--:R-:W-:-:S07]  /*9380*/  MOV R0, UR4 ;  /* 0x0000000400007c02 */ /* 0x008fce0008000f00 */
.L_x_156:
[----:B-1----:R1:W2:Y:S02]  /*9390*/  SYNCS.PHASECHK.TRANS64.TRYWAIT P0, [R0+URZ], R3 ;  /* 0x00000003000075a7 */ /* 0x0022a400080011ff */
[----:B--2---:R-:W-:Y:S05]  /*93a0*/  @!P0 NANOSLEEP.SYNCS 0x989680 ;  /* 0x009896800000895d */ /* 0x004fea0003900000 */
[----:B------:R-:W2:Y:S02]  /*93b0*/  @!P0 SYNCS.PHASECHK.TRANS64 P0, [R0+URZ], R3 ;  /* 0x00000003000085a7 */ /* 0x000ea400080010ff */
[----:B--2---:R-:W-:Y:S05]  /*93c0*/  @!P0 BRA `(.L_x_156) ;  /* 0xfffffffc00f08947 */ /* 0x004fea000383ffff */
[----:B------:R-:W-:Y:S05]  /*93d0*/  BRA `(.L_x_157) ;  /* 0xffffff9400c07947 */ /* 0x000fea000383ffff */
.L_x_48:
[----:B---3--:R-:W-:-:S07]  /*93e0*/  MOV R0, UR5 ;  /* 0x0000000500007c02 */ /* 0x008fce0008000f00 */
.L_x_158:
[----:B-1----:R1:W2:Y:S02]  /*93f0*/  SYNCS.PHASECHK.TRANS64.TRYWAIT P0, [R0+URZ], R3 ;  /* 0x00000003000075a7 */ /* 0x0022a400080011ff */
[----:B--2---:R-:W-:Y:S05]  /*9400*/  @!P0 NANOSLEEP.SYNCS 0x989680 ;  /* 0x009896800000895d */ /* 0x004fea0003900000 */
[----:B------:R-:W2:Y:S02]  /*9410*/  @!P0 SYNCS.PHASECHK.TRANS64 P0, [R0+URZ], R3 ;  /* 0x00000003000085a7 */ /* 0x000ea400080010ff */
[----:B--2---:R-:W-:Y:S05]  /*9420*/  @!P0 BRA `(.L_x_158) ;  /* 0xfffffffc00f08947 */ /* 0x004fea000383ffff */
[----:B------:R-:W-:Y:S05]  /*9430*/  BRA `(.L_x_159) ;  /* 0xffffff9400cc7947 */ /* 0x000fea000383ffff */
.L_x_51:
[----:B-1----:R1:W2:Y:S02]  /*9440*/  SYNCS.PHASECHK.TRANS64.TRYWAIT P0, [R0+URZ+0xe0], R5 ;  /* 0x0000e005000075a7 */ /* 0x0022a400080011ff */
[----:B--2---:R-:W-:Y:S05]  /*9450*/  @!P0 NANOSLEEP.SYNCS 0x989680 ;  /* 0x009896800000895d */ /* 0x004fea0003900000 */
[----:B------:R-:W2:Y:S02]  /*9460*/  @!P0 SYNCS.PHASECHK.TRANS64 P0, [R0+URZ+0xe0], R5 ;  /* 0x0000e005000085a7 */ /* 0x000ea400080010ff */
[----:B--2---:R-:W-:Y:S05]  /*9470*/  @!P0 BRA `(.L_x_51) ;  /* 0xfffffffc00f08947 */ /* 0x004fea000383ffff */
[----:B------:R-:W-:Y:S05]  /*9480*/  BRA `(.L_x_160) ;  /* 0xffffff98002c7947 */ /* 0x000fea000383ffff */
.L_x_52:
[----:B------:R-:W-:-:S07]  /*9490*/  MOV R0, UR4 ;  /* 0x0000000400007c02 */ /* 0x000fce0008000f00 */
.L_x_161:
[----:B-1----:R1:W2:Y:S02]  /*94a0*/  SYNCS.PHASECHK.TRANS64.TRYWAIT P0, [R0+URZ+0x90], R7 ;  /* 0x00009007000075a7 */ /* 0x0022a400080011ff */
[----:B--2---:R-:W-:Y:S05]  /*94b0*/  @!P0 NANOSLEEP.SYNCS 0x989680 ;  /* 0x009896800000895d */ /* 0x004fea0003900000 */
[----:B------:R-:W2:Y:S02]  /*94c0*/  @!P0 SYNCS.PHASECHK.TRANS64 P0, [R0+URZ+0x90], R7 ;  /* 0x00009007000085a7 */ /* 0x000ea400080010ff */
[----:B--2---:R-:W-:Y:S05]  /*94d0*/  @!P0 BRA `(.L_x_161) ;  /* 0xfffffffc00f08947 */ /* 0x004fea000383ffff */
[----:B------:R-:W-:Y:S05]  /*94e0*/  BRA `(.L_x_162) ;  /* 0xffffff98003c7947 */ /* 0x000fea000383ffff */
.L_x_53:
[----:B-1----:R1:W2:Y:S02]  /*94f0*/  SYNCS.PHASECHK.TRANS64.TRYWAIT P1, [R0+URZ+0x80], R5 ;  /* 0x00008005000075a7 */ /* 0x0022a400080211ff */
[----:B--2---:R-:W-:Y:S05]  /*9500*/  @!P1 NANOSLEEP.SYNCS 0x989680 ;  /* 0x009896800000995d */ /* 0x004fea0003900000 */
[----:B------:R-:W2:Y:S02]  /*9510*/  @!P1 SYNCS.PHASECHK.TRANS64 P1, [R0+URZ+0x80], R5 ;  /* 0x00008005000095a7 */ /* 0x000ea400080210ff */
[----:B--2---:R-:W-:Y:S05]  /*9520*/  @!P1 BRA `(.L_x_53) ;  /* 0xfffffffc00f09947 */ /* 0x004fea000383ffff */
[----:B------:R-:W-:Y:S05]  /*9530*/  BRA `(.L_x_163) ;  /* 0xffffff98006c7947 */ /* 0x000fea000383ffff */
.L_x_56:
[----:B------:R-:W-:-:S07]  /*9540*/  MOV R0, UR4 ;  /* 0x0000000400007c02 */ /* 0x000fce0008000f00 */
.L_x_164:
[----:B-1----:R1:W2:Y:S02]  /*9550*/  SYNCS.PHASECHK.TRANS64.TRYWAIT P0, [R0+URZ+0x90], R3 ;  /* 0x00009003000075a7 */ /* 0x0022a400080011ff */
[----:B--2---:R-:W-:Y:S05]  /*9560*/  @!P0 NANOSLEEP.SYNCS 0x989680 ;  /* 0x009896800000895d */ /* 0x004fea0003900000 */
[----:B------:R-:W2:Y:S02]  /*9570*/  @!P0 SYNCS.PHASECHK.TRANS64 P0, [R0+URZ+0x90], R3 ;  /* 0x00009003000085a7 */ /* 0x000ea400080010ff */
[----:B--2---:R-:W-:Y:S05]  /*9580*/  @!P0 BRA `(.L_x_164) ;  /* 0xfffffffc00f08947 */ /* 0x004fea000383ffff */
[----:B------:R-:W-:Y:S05]  /*9590*/  BRA `(.L_x_55) ;  /* 0xffffff9800c07947 */ /* 0x000fea000383ffff */
.L_x_65:
[----:B-1----:R-:W-:-:S04]  /*95a0*/  MOV R4, UR5 ;  /* 0x0000000500047c02 */ /* 0x002fc80008000f00 */
[----:B------:R1:W2:Y:S03]  /*95b0*/  SYNCS.PHASECHK.TRANS64.TRYWAIT P0, [R4+URZ+0x8], R5 ;  /* 0x00000805040075a7 */ /* 0x0002a600080011ff */
[----:B--2---:R-:W-:Y:S05]  /*95c0*/  @!P0 NANOSLEEP.SYNCS 0x989680 ;  /* 0x009896800000895d */ /* 0x004fea0003900000 */
[----:B------:R-:W2:Y:S02]  /*95d0*/  @!P0 SYNCS.PHASECHK.TRANS64 P0, [R4+URZ+0x8], R5 ;  /* 0x00000805040085a7 */ /* 0x000ea400080010ff */
[----:B--2---:R-:W-:Y:S05]  /*95e0*/  @!P0 BRA `(.L_x_65) ;  /* 0xfffffffc00ec8947 */ /* 0x004fea000383ffff */
[----:B------:R-:W-:Y:S05]  /*95f0*/  BRA `(.L_x_64) ;  /* 0xffffff9c007c7947 */ /* 0x000fea000383ffff */
.L_x_67:
[----:B------:R-:W-:Y:S01]  /*9600*/  BSSY B0, `(.L_x_165) ;  /* 0x0000006000007945 */ /* 0x000fe20003800000 */
[----:B------:R-:W-:-:S07]  /*9610*/  MOV R15, 0xffffffff ;  /* 0xffffffff000f7802 */ /* 0x000fce0000000f00 */
[----:B-1---5:R-:W-:Y:S05]  /*9620*/  WARPSYNC.COLLECTIVE R15, `(.L_x_166) ;  /* 0x000000000f0c7348 */ /* 0x022fea0003c00000 */
[----:B------:R-:W-:Y:S02]  /*9630*/  ELECT P6, UR79, PT ;  /* 0x00000000004f782f */ /* 0x000fe400038c0000 */
[----:B------:R-:W-:Y:S01]  /*9640*/  MOV R14, UR79 ;  /* 0x0000004f000e7c02 */ /* 0x000fe20008000f00 */
[----:B-1---5:R-:W-:Y:S10]  /*9650*/  ENDCOLLECTIVE ;  /* 0x000000000000791b */ /* 0x022ff40003800000 */
.L_x_166:
[----:B------:R-:W-:Y:S05]  /*9660*/  BSYNC B0 ;  /* 0x0000000000007941 */ /* 0x000fea0003800000 */
.L_x_165:
[----:B------:R-:W-:Y:S05]  /*9670*/  BRA `(.L_x_167) ;  /* 0xffffff9c00b07947 */ /* 0x000fea000383ffff */
.L_x_69:
[----:B-1----:R-:W-:-:S04]  /*9680*/  MOV R2, UR5 ;  /* 0x0000000500027c02 */ /* 0x002fc80008000f00 */
[----:B------:R1:W2:Y:S03]  /*9690*/  SYNCS.PHASECHK.TRANS64.TRYWAIT P0, [R2+URZ+0x8], R3 ;  /* 0x00000803020075a7 */ /* 0x0002a600080011ff */
[----:B--2---:R-:W-:Y:S05]  /*96a0*/  @!P0 NANOSLEEP.SYNCS 0x989680 ;  /* 0x009896800000895d */ /* 0x004fea0003900000 */
[----:B------:R-:W2:Y:S02]  /*96b0*/  @!P0 SYNCS.PHASECHK.TRANS64 P0, [R2+URZ+0x8], R3 ;  /* 0x00000803020085a7 */ /* 0x000ea400080010ff */
[----:B--2---:R-:W-:Y:S05]  /*96c0*/  @!P0 BRA `(.L_x_69) ;  /* 0xfffffffc00ec8947 */ /* 0x004fea000383ffff */
[----:B------:R-:W-:Y:S05]  /*96d0*/  BRA `(.L_x_68) ;  /* 0xffffff9c00b47947 */ /* 0x000fea000383ffff */
.L_x_70:
[----:B-1----:R1:W2:Y:S02]  /*96e0*/  SYNCS.PHASECHK.TRANS64.TRYWAIT P0, [R0+URZ+0x80], R5 ;  /* 0x00008005000075a7 */ /* 0x0022a400080011ff */
[----:B--2---:R-:W-:Y:S05]  /*96f0*/  @!P0 NANOSLEEP.SYNCS 0x989680 ;  /* 0x009896800000895d */ /* 0x004fea0003900000 */
[----:B------:R-:W2:Y:S02]  /*9700*/  @!P0 SYNCS.PHASECHK.TRANS64 P0, [R0+URZ+0x80], R5 ;  /* 0x00008005000085a7 */ /* 0x000ea400080010ff */
[----:B--2---:R-:W-:Y:S05]  /*9710*/  @!P0 BRA `(.L_x_70) ;  /* 0xfffffffc00f08947 */ /* 0x004fea000383ffff */
[----:B------:R-:W-:Y:S05]  /*9720*/  BRA `(.L_x_168) ;  /* 0xffffffa000c87947 */ /* 0x000fea000383ffff */
.L_x_72:
[----:B------:R-:W-:-:S13]  /*9730*/  R2UR UR4, R4 ;  /* 0x00000000040472ca */ /* 0x000fda00000e0000 */
[----:B------:R-:W-:-:S07]  /*9740*/  MOV R0, UR4 ;  /* 0x0000000400007c02 */ /* 0x000fce0008000f00 */
.L_x_169:
[----:B-1----:R1:W2:Y:S02]  /*9750*/  SYNCS.PHASECHK.TRANS64.TRYWAIT P0, [R0+URZ+0xc0], R5 ;  /* 0x0000c005000075a7 */ /* 0x0022a400080011ff */
[----:B--2---:R-:W-:Y:S05]  /*9760*/  @!P0 NANOSLEEP.SYNCS 0x989680 ;  /* 0x009896800000895d */ /* 0x004fea0003900000 */
[----:B------:R-:W2:Y:S02]  /*9770*/  @!P0 SYNCS.PHASECHK.TRANS64 P0, [R0+URZ+0xc0], R5 ;  /* 0x0000c005000085a7 */ /* 0x000ea400080010ff */
[----:B--2---:R-:W-:Y:S05]  /*9780*/  @!P0 BRA `(.L_x_169) ;  /* 0xfffffffc00f08947 */ /* 0x004fea000383ffff */
[----:B------:R-:W-:Y:S05]  /*9790*/  BRA `(.L_x_170) ;  /* 0xffffffa4001c7947 */ /* 0x000fea000383ffff */
.L_x_75:
[----:B------:R-:W-:Y:S07]  /*97a0*/  MOV R0, UR5 ;  /* 0x0000000500007c02 */ /* 0x000fee0008000f00 */
.L_x_171:
[----:B-1----:R1:W2:Y:S02]  /*97b0*/  SYNCS.PHASECHK.TRANS64.TRYWAIT P0, [R0+URZ], R5 ;  /* 0x00000005000075a7 */ /* 0x0022a400080011ff */
[----:B--2---:R-:W-:Y:S05]  /*97c0*/  @!P0 NANOSLEEP.SYNCS 0x989680 ;  /* 0x009896800000895d */ /* 0x004fea0003900000 */
[----:B------:R-:W2:Y:S02]  /*97d0*/  @!P0 SYNCS.PHASECHK.TRANS64 P0, [R0+URZ], R5 ;  /* 0x00000005000085a7 */ /* 0x000ea400080010ff */
[----:B--2---:R-:W-:Y:S05]  /*97e0*/  @!P0 BRA `(.L_x_171) ;  /* 0xfffffffc00f08947 */ /* 0x004fea000383ffff */
[----:B------:R-:W-:Y:S05]  /*97f0*/  BRA `(.L_x_74) ;  /* 0xffffffa400347947 */ /* 0x000fea000383ffff */
.L_x_79:
[----:B-1----:R-:W-:-:S07]  /*9800*/  MOV R0, UR4 ;  /* 0x0000000400007c02 */ /* 0x002fce0008000f00 */
.L_x_172:
[----:B-1----:R1:W2:Y:S02]  /*9810*/  SYNCS.PHASECHK.TRANS64.TRYWAIT P0, [R0+URZ], R3 ;  /* 0x00000003000075a7 */ /* 0x0022a400080011ff */
[----:B--2---:R-:W-:Y:S05]  /*9820*/  @!P0 NANOSLEEP.SYNCS 0x989680 ;  /* 0x009896800000895d */ /* 0x004fea0003900000 */
[----:B------:R-:W2:Y:S02]  /*9830*/  @!P0 SYNCS.PHASECHK.TRANS64 P0, [R0+URZ], R3 ;  /* 0x00000003000085a7 */ /* 0x000ea400080010ff */
[----:B--2---:R-:W-:Y:S05]  /*9840*/  @!P0 BRA `(.L_x_172) ;  /* 0xfffffffc00f08947 */ /* 0x004fea000383ffff */
[----:B------:R-:W-:Y:S05]  /*9850*/  BRA `(.L_x_173) ;  /* 0xffffffac004c7947 */ /* 0x000fea000383ffff */
.L_x_80:
[----:B------:R-:W-:-:S07]  /*9860*/  MOV R0, UR5 ;  /* 0x0000000500007c02 */ /* 0x000fce0008000f00 */
.L_x_174:
[----:B-1----:R1:W2:Y:S02]  /*9870*/  SYNCS.PHASECHK.TRANS64.TRYWAIT P0, [R0+URZ], R3 ;  /* 0x00000003000075a7 */ /* 0x0022a400080011ff */
[----:B--2---:R-:W-:Y:S05]  /*9880*/  @!P0 NANOSLEEP.SYNCS 0x989680 ;  /* 0x009896800000895d */ /* 0x004fea0003900000 */
[----:B------:R-:W2:Y:S02]  /*9890*/  @!P0 SYNCS.PHASECHK.TRANS64 P0, [R0+URZ], R3 ;  /* 0x00000003000085a7 */ /* 0x000ea400080010ff */
[----:B--2---:R-:W-:Y:S05]  /*98a0*/  @!P0 BRA `(.L_x_174) ;  /* 0xfffffffc00f08947 */ /* 0x004fea000383ffff */
[----:B------:R-:W-:Y:S05]  /*98b0*/  BRA `(.L_x_175) ;  /* 0xffffffac005c7947 */ /* 0x000fea000383ffff */
.L_x_81:
[----:B------:R-:W-:-:S07]  /*98c0*/  MOV R0, UR5 ;  /* 0x0000000500007c02 */ /* 0x000fce0008000f00 */
.L_x_176:
[----:B-1----:R1:W2:Y:S02]  /*98d0*/  SYNCS.PHASECHK.TRANS64.TRYWAIT P0, [R0+URZ], R3 ;  /* 0x00000003000075a7 */ /* 0x0022a400080011ff */
[----:B--2---:R-:W-:Y:S05]  /*98e0*/  @!P0 NANOSLEEP.SYNCS 0x989680 ;  /* 0x009896800000895d */ /* 0x004fea0003900000 */
[----:B------:R-:W2:Y:S02]  /*98f0*/  @!P0 SYNCS.PHASECHK.TRANS64 P0, [R0+URZ], R3 ;  /* 0x00000003000085a7 */ /* 0x000ea400080010ff */
[----:B--2---:R-:W-:Y:S05]  /*9900*/  @!P0 BRA `(.L_x_176) ;  /* 0xfffffffc00f08947 */ /* 0x004fea000383ffff */
[----:B------:R-:W-:Y:S05]  /*9910*/  BRA `(.L_x_177) ;  /* 0xffffffac00687947 */ /* 0x000fea000383ffff */
.L_x_84:
[----:B------:R-:W-:-:S07]  /*9920*/  MOV R0, UR62 ;  /* 0x0000003e00007c02 */ /* 0x000fce0008000f00 */
.L_x_178:
[----:B-1----:R1:W2:Y:S02]  /*9930*/  SYNCS.PHASECHK.TRANS64.TRYWAIT P1, [R0+URZ+0x100], R3 ;  /* 0x00010003000075a7 */ /* 0x0022a400080211ff */
[----:B--2---:R-:W-:Y:S05]  /*9940*/  @!P1 NANOSLEEP.SYNCS 0x989680 ;  /* 0x009896800000995d */ /* 0x004fea0003900000 */
[----:B------:R-:W2:Y:S02]  /*9950*/  @!P1 SYNCS.PHASECHK.TRANS64 P1, [R0+URZ+0x100], R3 ;  /* 0x00010003000095a7 */ /* 0x000ea400080210ff */
[----:B--2---:R-:W-:Y:S05]  /*9960*/  @!P1 BRA `(.L_x_178) ;  /* 0xfffffffc00f09947 */ /* 0x004fea000383ffff */
[----:B------:R-:W-:Y:S05]  /*9970*/  BRA `(.L_x_179) ;  /* 0xffffffac00b87947 */ /* 0x000fea000383ffff */
.L_x_89:
[----:B----4-:R4:W1:Y:S02]  /*9980*/  SYNCS.PHASECHK.TRANS64.TRYWAIT P0, [R0+URZ+0x80], R3 ;  /* 0x00008003000075a7 */ /* 0x01086400080011ff */
[----:B-1----:R-:W-:Y:S05]  /*9990*/  @!P0 NANOSLEEP.SYNCS 0x989680 ;  /* 0x009896800000895d */ /* 0x002fea0003900000 */
[----:B------:R-:W1:Y:S02]  /*99a0*/  @!P0 SYNCS.PHASECHK.TRANS64 P0, [R0+URZ+0x80], R3 ;  /* 0x00008003000085a7 */ /* 0x000e6400080010ff */
[----:B-1----:R-:W-:Y:S05]  /*99b0*/  @!P0 BRA `(.L_x_89) ;  /* 0xfffffffc00f08947 */ /* 0x002fea000383ffff */
[----:B------:R-:W-:Y:S05]  /*99c0*/  BRA `(.L_x_180) ;  /* 0xffffffb000d47947 */ /* 0x000fea000383ffff */
.L_x_92:
[----:B------:R-:W-:Y:S07]  /*99d0*/  MOV R0, UR4 ;  /* 0x0000000400007c02 */ /* 0x000fee0008000f00 */
.L_x_181:
[----:B----4-:R4:W1:Y:S02]  /*99e0*/  SYNCS.PHASECHK.TRANS64.TRYWAIT P0, [R0+URZ+0x78], R3 ;  /* 0x00007803000075a7 */ /* 0x01086400080011ff */
[----:B-1----:R-:W-:Y:S05]  /*99f0*/  @!P0 NANOSLEEP.SYNCS 0x989680 ;  /* 0x009896800000895d */ /* 0x002fea0003900000 */
[----:B------:R-:W1:Y:S02]  /*9a00*/  @!P0 SYNCS.PHASECHK.TRANS64 P0, [R0+URZ+0x78], R3 ;  /* 0x00007803000085a7 */ /* 0x000e6400080010ff */
[----:B-1----:R-:W-:Y:S05]  /*9a10*/  @!P0 BRA `(.L_x_181) ;  /* 0xfffffffc00f08947 */ /* 0x002fea000383ffff */
[----:B------:R-:W-:Y:S05]  /*9a20*/  BRA `(.L_x_91) ;  /* 0xffffffb400b47947 */ /* 0x000fea000383ffff */
.L_x_95:
[----:B------:R-:W-:Y:S07]  /*9a30*/  MOV R3, UR4 ;  /* 0x0000000400037c02 */ /* 0x000fee0008000f00 */
.L_x_182:
[----:B--2---:R2:W4:Y:S02]  /*9a40*/  SYNCS.PHASECHK.TRANS64.TRYWAIT P0, [R3+URZ+0x50], R12 ;  /* 0x0000500c030075a7 */ /* 0x00452400080011ff */
[----:B----4-:R-:W-:Y:S05]  /*9a50*/  @!P0 NANOSLEEP.SYNCS 0x989680 ;  /* 0x009896800000895d */ /* 0x010fea0003900000 */
[----:B------:R-:W4:Y:S02]  /*9a60*/  @!P0 SYNCS.PHASECHK.TRANS64 P0, [R3+URZ+0x50], R12 ;  /* 0x0000500c030085a7 */ /* 0x000f2400080010ff */
[----:B----4-:R-:W-:Y:S05]  /*9a70*/  @!P0 BRA `(.L_x_182) ;  /* 0xfffffffc00f08947 */ /* 0x010fea000383ffff */
[----:B------:R-:W-:Y:S05]  /*9a80*/  BRA `(.L_x_183) ;  /* 0xffffffb8002c7947 */ /* 0x000fea000383ffff */
.L_x_96:
[----:B--2---:R-:W-:Y:S07]  /*9a90*/  MOV R3, UR4 ;  /* 0x0000000400037c02 */ /* 0x004fee0008000f00 */
.L_x_184:
[----:B--2---:R2:W4:Y:S02]  /*9aa0*/  SYNCS.PHASECHK.TRANS64.TRYWAIT P0, [R3+URZ+0x58], R12 ;  /* 0x0000580c030075a7 */ /* 0x00452400080011ff */
[----:B----4-:R-:W-:Y:S05]  /*9ab0*/  @!P0 NANOSLEEP.SYNCS 0x989680 ;  /* 0x009896800000895d */ /* 0x010fea0003900000 */
[----:B------:R-:W4:Y:S02]  /*9ac0*/  @!P0 SYNCS.PHASECHK.TRANS64 P0, [R3+URZ+0x58], R12 ;  /* 0x0000580c030085a7 */ /* 0x000f2400080010ff */
[----:B----4-:R-:W-:Y:S05]  /*9ad0*/  @!P0 BRA `(.L_x_184) ;  /* 0xfffffffc00f08947 */ /* 0x010fea000383ffff */
[----:B------:R-:W-:Y:S05]  /*9ae0*/  BRA `(.L_x_185) ;  /* 0xffffffb800887947 */ /* 0x000fea000383ffff */
.L_x_97:
[----:B--2---:R-:W-:Y:S07]  /*9af0*/  MOV R3, UR4 ;  /* 0x0000000400037c02 */ /* 0x004fee0008000f00 */
.L_x_186:
[----:B--2---:R2:W4:Y:S02]  /*9b00*/  SYNCS.PHASECHK.TRANS64.TRYWAIT P0, [R3+URZ+0x60], R12 ;  /* 0x0000600c030075a7 */ /* 0x00452400080011ff */
[----:B----4-:R-:W-:Y:S05]  /*9b10*/  @!P0 NANOSLEEP.SYNCS 0x989680 ;  /* 0x009896800000895d */ /* 0x010fea0003900000 */
[----:B------:R-:W4:Y:S02]  /*9b20*/  @!P0 SYNCS.PHASECHK.TRANS64 P0, [R3+URZ+0x60], R12 ;  /* 0x0000600c030085a7 */ /* 0x000f2400080010ff */
[----:B----4-:R-:W-:Y:S05]  /*9b30*/  @!P0 BRA `(.L_x_186) ;  /* 0xfffffffc00f08947 */ /* 0x010fea000383ffff */
[----:B------:R-:W-:Y:S05]  /*9b40*/  BRA `(.L_x_187) ;  /* 0xffffffb800e87947 */ /* 0x000fea000383ffff */
.L_x_98:
[----:B------:R-:W-:Y:S07]  /*9b50*/  MOV R3, UR4 ;  /* 0x0000000400037c02 */ /* 0x000fee0008000f00 */
.L_x_188:
[----:B-1----:R1:W2:Y:S02]  /*9b60*/  SYNCS.PHASECHK.TRANS64.TRYWAIT P0, [R3+URZ+0x68], R12 ;  /* 0x0000680c030075a7 */ /* 0x0022a400080011ff */
[----:B--2---:R-:W-:Y:S05]  /*9b70*/  @!P0 NANOSLEEP.SYNCS 0x989680 ;  /* 0x009896800000895d */ /* 0x004fea0003900000 */
[----:B------:R-:W2:Y:S02]  /*9b80*/  @!P0 SYNCS.PHASECHK.TRANS64 P0, [R3+URZ+0x68], R12 ;  /* 0x0000680c030085a7 */ /* 0x000ea400080010ff */
[----:B--2---:R-:W-:Y:S05]  /*9b90*/  @!P0 BRA `(.L_x_188) ;  /* 0xfffffffc00f08947 */ /* 0x004fea000383ffff */
[----:B------:R-:W-:Y:S05]  /*9ba0*/  BRA `(.L_x_189) ;  /* 0xffffffbc00887947 */ /* 0x000fea000383ffff */
.L_x_100:
[----:B------:R-:W-:-:S07]  /*9bb0*/  MOV R0, UR4 ;  /* 0x0000000400007c02 */ /* 0x000fce0008000f00 */
.L_x_190:
[----:B-1----:R1:W2:Y:S02]  /*9bc0*/  SYNCS.PHASECHK.TRANS64.TRYWAIT P0, [R0+URZ+0x50], R3 ;  /* 0x00005003000075a7 */ /* 0x0022a400080011ff */
[----:B--2---:R-:W-:Y:S05]  /*9bd0*/  @!P0 NANOSLEEP.SYNCS 0x989680 ;  /* 0x009896800000895d */ /* 0x004fea0003900000 */
[----:B------:R-:W2:Y:S02]  /*9be0*/  @!P0 SYNCS.PHASECHK.TRANS64 P0, [R0+URZ+0x50], R3 ;  /* 0x00005003000085a7 */ /* 0x000ea400080010ff */
[----:B--2---:R-:W-:Y:S05]  /*9bf0*/  @!P0 BRA `(.L_x_190) ;  /* 0xfffffffc00f08947 */ /* 0x004fea000383ffff */
[----:B------:R-:W-:Y:S05]  /*9c00*/  BRA `(.L_x_191) ;  /* 0xffffffc000107947 */ /* 0x000fea000383ffff */
.L_x_101:
[----:B-1----:R-:W-:-:S07]  /*9c10*/  MOV R0, UR4 ;  /* 0x0000000400007c02 */ /* 0x002fce0008000f00 */
.L_x_192:
[----:B-1----:R1:W2:Y:S02]  /*9c20*/  SYNCS.PHASECHK.TRANS64.TRYWAIT P0, [R0+URZ+0x58], R3 ;  /* 0x00005803000075a7 */ /* 0x0022a400080011ff */
[----:B--2---:R-:W-:Y:S05]  /*9c30*/  @!P0 NANOSLEEP.SYNCS 0x989680 ;  /* 0x009896800000895d */ /* 0x004fea0003900000 */
[----:B------:R-:W2:Y:S02]  /*9c40*/  @!P0 SYNCS.PHASECHK.TRANS64 P0, [R0+URZ+0x58], R3 ;  /* 0x00005803000085a7 */ /* 0x000ea400080010ff */
[----:B--2---:R-:W-:Y:S05]  /*9c50*/  @!P0 BRA `(.L_x_192) ;  /* 0xfffffffc00f08947 */ /* 0x004fea000383ffff */
[----:B------:R-:W-:Y:S05]  /*9c60*/  BRA `(.L_x_193) ;  /* 0xffffffc000007947 */ /* 0x000fea000383ffff */
.L_x_102:
[----:B-1----:R-:W-:-:S07]  /*9c70*/  MOV R0, UR4 ;  /* 0x0000000400007c02 */ /* 0x002fce0008000f00 */
.L_x_194:
[----:B-1----:R1:W2:Y:S02]  /*9c80*/  SYNCS.PHASECHK.TRANS64.TRYWAIT P0, [R0+URZ+0x60], R3 ;  /* 0x00006003000075a7 */ /* 0x0022a400080011ff */
[----:B--2---:R-:W-:Y:S05]  /*9c90*/  @!P0 NANOSLEEP.SYNCS 0x989680 ;  /* 0x009896800000895d */ /* 0x004fea0003900000 */
[----:B------:R-:W2:Y:S02]  /*9ca0*/  @!P0 SYNCS.PHASECHK.TRANS64 P0, [R0+URZ+0x60], R3 ;  /* 0x00006003000085a7 */ /* 0x000ea400080010ff */
[----:B--2---:R-:W-:Y:S05]  /*9cb0*/  @!P0 BRA `(.L_x_194) ;  /* 0xfffffffc00f08947 */ /* 0x004fea000383ffff */
[----:B------:R-:W-:Y:S05]  /*9cc0*/  BRA `(.L_x_195) ;  /* 0xffffffbc00f07947 */ /* 0x000fea000383ffff */
.L_x_104:
[----:B--2---:R2:W3:Y:S02]  /*9cd0*/  SYNCS.PHASECHK.TRANS64.TRYWAIT P0, [R0+URZ+0x80], R3 ;  /* 0x00008003000075a7 */ /* 0x0044e400080011ff */
[----:B---3--:R-:W-:Y:S05]  /*9ce0*/  @!P0 NANOSLEEP.SYNCS 0x989680 ;  /* 0x009896800000895d */ /* 0x008fea0003900000 */
[----:B------:R-:W3:Y:S02]  /*9cf0*/  @!P0 SYNCS.PHASECHK.TRANS64 P0, [R0+URZ+0x80], R3 ;  /* 0x00008003000085a7 */ /* 0x000ee400080010ff */
[----:B---3--:R-:W-:Y:S05]  /*9d00*/  @!P0 BRA `(.L_x_104) ;  /* 0xfffffffc00f08947 */ /* 0x008fea000383ffff */
[----:B------:R-:W-:Y:S05]  /*9d10*/  BRA `(.L_x_196) ;  /* 0xffffffc000c07947 */ /* 0x000fea000383ffff */
.L_x_115:
[----:B-1----:R-:W-:Y:S04]  /*9d20*/  MOV R0, UR36 ;  /* 0x0000002400007c02 */ /* 0x002fe80008000f00 */
[----:B------:R1:W3:Y:S03]  /*9d30*/  SYNCS.PHASECHK.TRANS64.TRYWAIT P1, [R0+URZ+0x30], R5 ;  /* 0x00003005000075a7 */ /* 0x0002e600080211ff */
[----:B---3--:R-:W-:Y:S05]  /*9d40*/  @!P1 NANOSLEEP.SYNCS 0x989680 ;  /* 0x009896800000995d */ /* 0x008fea0003900000 */
[----:B------:R-:W3:Y:S02]  /*9d50*/  @!P1 SYNCS.PHASECHK.TRANS64 P1, [R0+URZ+0x30], R5 ;  /* 0x00003005000095a7 */ /* 0x000ee400080210ff */
[----:B---3--:R-:W-:Y:S05]  /*9d60*/  @!P1 BRA `(.L_x_115) ;  /* 0xfffffffc00ec9947 */ /* 0x008fea000383ffff */
[----:B------:R-:W-:Y:S05]  /*9d70*/  BRA `(.L_x_114) ;  /* 0xffffffcc00c87947 */ /* 0x000fea000383ffff */
.L_x_117:
[----:B-1----:R1:W4:Y:S02]  /*9d80*/  SYNCS.PHASECHK.TRANS64.TRYWAIT P0, [R74+URZ+0xa0], R3 ;  /* 0x0000a0034a0075a7 */ /* 0x00232400080011ff */
[----:B----4-:R-:W-:Y:S05]  /*9d90*/  @!P0 NANOSLEEP.SYNCS 0x989680 ;  /* 0x009896800000895d */ /* 0x010fea0003900000 */
[----:B------:R-:W4:Y:S02]  /*9da0*/  @!P0 SYNCS.PHASECHK.TRANS64 P0, [R74+URZ+0xa0], R3 ;  /* 0x0000a0034a0085a7 */ /* 0x000f2400080010ff */
[----:B----4-:R-:W-:Y:S05]  /*9db0*/  @!P0 BRA `(.L_x_117) ;  /* 0xfffffffc00f08947 */ /* 0x010fea000383ffff */
[----:B------:R-:W-:Y:S05]  /*9dc0*/  BRA `(.L_x_116) ;  /* 0xffffffcc00e87947 */ /* 0x000fea000383ffff */
.L_x_126:
[----:B--2---:R2:W3:Y:S02]  /*9dd0*/  SYNCS.PHASECHK.TRANS64.TRYWAIT P0, [R3+URZ+0x30], R0 ;  /* 0x00003000030075a7 */ /* 0x0044e400080011ff */
[----:B---3--:R-:W-:Y:S05]  /*9de0*/  @!P0 NANOSLEEP.SYNCS 0x989680 ;  /* 0x009896800000895d */ /* 0x008fea0003900000 */
[----:B------:R-:W3:Y:S02]  /*9df0*/  @!P0 SYNCS.PHASECHK.TRANS64 P0, [R3+URZ+0x30], R0 ;  /* 0x00003000030085a7 */ /* 0x000ee400080010ff */
[----:B---3--:R-:W-:Y:S05]  /*9e00*/  @!P0 BRA `(.L_x_126) ;  /* 0xfffffffc00f08947 */ /* 0x008fea000383ffff */
[----:B------:R-:W-:Y:S05]  /*9e10*/  BRA `(.L_x_125) ;  /* 0xffffffd400f47947 */ /* 0x000fea000383ffff */
.L_x_134:
[----:B--2---:R2:W3:Y:S02]  /*9e20*/  SYNCS.PHASECHK.TRANS64.TRYWAIT P0, [R83+URZ+0x30], R4 ;  /* 0x00003004530075a7 */ /* 0x0044e400080011ff */
[----:B---3--:R-:W-:Y:S05]  /*9e30*/  @!P0 NANOSLEEP.SYNCS 0x989680 ;  /* 0x009896800000895d */ /* 0x008fea0003900000 */
[----:B------:R-:W3:Y:S02]  /*9e40*/  @!P0 SYNCS.PHASECHK.TRANS64 P0, [R83+URZ+0x30], R4 ;  /* 0x00003004530085a7 */ /* 0x000ee400080010ff */
[----:B---3--:R-:W-:Y:S05]  /*9e50*/  @!P0 BRA `(.L_x_134) ;  /* 0xfffffffc00f08947 */ /* 0x008fea000383ffff */
[----:B------:R-:W-:Y:S05]  /*9e60*/  BRA `(.L_x_133) ;  /* 0xffffffe000107947 */ /* 0x000fea000383ffff */
.L_x_142:
[----:B--2---:R2:W3:Y:S02]  /*9e70*/  SYNCS.PHASECHK.TRANS64.TRYWAIT P0, [R88+URZ+0x30], R3 ;  /* 0x00003003580075a7 */ /* 0x0044e400080011ff */
[----:B---3--:R-:W-:Y:S05]  /*9e80*/  @!P0 NANOSLEEP.SYNCS 0x989680 ;  /* 0x009896800000895d */ /* 0x008fea0003900000 */
[----:B------:R-:W3:Y:S02]  /*9e90*/  @!P0 SYNCS.PHASECHK.TRANS64 P0, [R88+URZ+0x30], R3 ;  /* 0x00003003580085a7 */ /* 0x000ee400080010ff */
[----:B---3--:R-:W-:Y:S05]  /*9ea0*/  @!P0 BRA `(.L_x_142) ;  /* 0xfffffffc00f08947 */ /* 0x008fea000383ffff */
[----:B------:R-:W-:Y:S05]  /*9eb0*/  BRA `(.L_x_141) ;  /* 0xffffffe8002c7947 */ /* 0x000fea000383ffff */
        .weak           $__internal_0_$__cuda_sm10x_tcgen05_guardrail_trap_col_being_dealloced_not_returned_by_alloc
        .type           $__internal_0_$__cuda_sm10x_tcgen05_guardrail_trap_col_being_dealloced_not_returned_by_alloc,@function
        .size           $__internal_0_$__cuda_sm10x_tcgen05_guardrail_trap_col_being_dealloced_not_returned_by_alloc,($__internal_1_$__cuda_sm10x_tcgen05_guardrail_trap_phase_invalid_during_alloc - $__internal_0_$__cuda_sm10x_tcgen05_guardrail_trap_col_being_dealloced_not_returned_by_alloc)
$__internal_0_$__cuda_sm10x_tcgen05_guardrail_trap_col_being_dealloced_not_returned_by_alloc:
[----:B------:R-:W-:Y:S05]  /*9ec0*/  BPT.TRAP 0x1 ;  /* 0x000000040000795c */ /* 0x000fea0000300000 */
[----:B------:R-:W-:-:S04]  /*9ed0*/  HFMA2 R3, -RZ, RZ, 0, 0 ;  /* 0x00000000ff037431 */ /* 0x000fc800000001ff */
[----:B------:R-:W-:Y:S05]  /*9ee0*/  RET.REL.NODEC R2 `(_ZN7cutlass13device_kernelINS_4gemm6kernel13GemmUniversalIN4cute5tupleIJiiiiEEENS1_10collective13CollectiveMmaINS1_35MainloopSm100TmaUmmaWarpSpecializedILi3ELi2ELi4ENS5_IJNS4_1CILi2EEENSA_ILi1EEESC_EEEEENS5_IJNSA_ILi128EEESF_NSA_ILi256EEEEEENS_6half_tENS5_IJlSC_lEEESI_SJ_NS4_8TiledMMAINS4_8MMA_AtomIJNS4_26SM100_MMA_F16BF16_2x1SM_SSISI_SI_fLi128ELi128ELNS4_4UMMA5MajorE0ELSO_0ELNSN_7ScaleInE0ELSP_0EEEEEENS4_6LayoutINS5_IJSC_SC_SC_EEENS5_IJNSA_ILi0EEESU_SU_EEEEENS5_IJNS4_10UnderscoreESX_SX_EEEEENS4_18SM100_TMA_2SM_LOADENS4_14ComposedLayoutINS4_7SwizzleILi3ELi4ELi3EEENS4_18smem_ptr_flag_bitsILi16EEENSS_INS5_IJNSA_ILi8EEENSA_ILi64EEEEEENS5_IJS17_SC_EEEEEEEvNS4_8identityES10_S1B_vS1C_EENS_8epilogue10collective18CollectiveEpilogueINS1E_23Sm100TmaWarpSpecializedILi4ELi2ELi16ELb1ELb0EEEJNS5_IJS17_SF_SG_EEENS5_IJNSS_IS17_SC_EENSS_INS5_IJNSA_ILi16EEESB_EEENS5_IJSC_S17_EEEEEEEESI_SJ_SI_SJ_NS1E_6fusion15FusionCallbacksIS1I_NS1Q_17LinearCombinationISI_fSI_fLNS_15FloatRoundStyleE2EEES1J_S1P_JEEENS4_5SM1004TMEM4LOAD26SM100_TMEM_LOAD_32dp32b16xENS4_13SM90_TMA_LOADENS11_INS12_ILi1ELi4ELi3EEES15_NSS_INS5_IJS16_S1L_EEENS5_IJS1L_SC_EEEEEEENS4_39AutoVectorizingCopyWithAssumedAlignmentILi128EEENS4_14SM90_TMA_STOREES25_S27_S27_EEEvvEEEEvNT_6ParamsE) ;  /* 0xffffff6002447950 */ /* 0x000fea0003c3ffff */
        .weak           $__internal_1_$__cuda_sm10x_tcgen05_guardrail_trap_phase_invalid_during_alloc
        .type           $__internal_1_$__cuda_sm10x_tcgen05_guardrail_trap_phase_invalid_during_alloc,@function
        .size           $__internal_1_$__cuda_sm10x_tcgen05_guardrail_trap_phase_invalid_during_alloc,($__internal_2_$__cuda_sm10x_tcgen05_guardrail_trap_unallocated_columns_being_dealloced - $__internal_1_$__cuda_sm10x_tcgen05_guardrail_trap_phase_invalid_during_alloc)
$__internal_1_$__cuda_sm10x_tcgen05_guardrail_trap_phase_invalid_during_alloc:
[----:B------:R-:W-:Y:S05]  /*9ef0*/  BPT.TRAP 0x1 ;  /* 0x000000040000795c */ /* 0x000fea0000300000 */
[----:B------:R-:W-:-:S04]  /*9f00*/  MOV R3, 0x0 ;  /* 0x0000000000037802 */ /* 0x000fc80000000f00 */
[----:B------:R-:W-:Y:S05]  /*9f10*/  RET.REL.NODEC R2 `(_ZN7cutlass13device_kernelINS_4gemm6kernel13GemmUniversalIN4cute5tupleIJiiiiEEENS1_10collective13CollectiveMmaINS1_35MainloopSm100TmaUmmaWarpSpecializedILi3ELi2ELi4ENS5_IJNS4_1CILi2EEENSA_ILi1EEESC_EEEEENS5_IJNSA_ILi128EEESF_NSA_ILi256EEEEEENS_6half_tENS5_IJlSC_lEEESI_SJ_NS4_8TiledMMAINS4_8MMA_AtomIJNS4_26SM100_MMA_F16BF16_2x1SM_SSISI_SI_fLi128ELi128ELNS4_4UMMA5MajorE0ELSO_0ELNSN_7ScaleInE0ELSP_0EEEEEENS4_6LayoutINS5_IJSC_SC_SC_EEENS5_IJNSA_ILi0EEESU_SU_EEEEENS5_IJNS4_10UnderscoreESX_SX_EEEEENS4_18SM100_TMA_2SM_LOADENS4_14ComposedLayoutINS4_7SwizzleILi3ELi4ELi3EEENS4_18smem_ptr_flag_bitsILi16EEENSS_INS5_IJNSA_ILi8EEENSA_ILi64EEEEEENS5_IJS17_SC_EEEEEEEvNS4_8identityES10_S1B_vS1C_EENS_8epilogue10collective18CollectiveEpilogueINS1E_23Sm100TmaWarpSpecializedILi4ELi2ELi16ELb1ELb0EEEJNS5_IJS17_SF_SG_EEENS5_IJNSS_IS17_SC_EENSS_INS5_IJNSA_ILi16EEESB_EEENS5_IJSC_S17_EEEEEEEESI_SJ_SI_SJ_NS1E_6fusion15FusionCallbacksIS1I_NS1Q_17LinearCombinationISI_fSI_fLNS_15FloatRoundStyleE2EEES1J_S1P_JEEENS4_5SM1004TMEM4LOAD26SM100_TMEM_LOAD_32dp32b16xENS4_13SM90_TMA_LOADENS11_INS12_ILi1ELi4ELi3EEES15_NSS_INS5_IJS16_S1L_EEENS5_IJS1L_SC_EEEEEEENS4_39AutoVectorizingCopyWithAssumedAlignmentILi128EEENS4_14SM90_TMA_STOREES25_S27_S27_EEEvvEEEEvNT_6ParamsE) ;  /* 0xffffff6002387950 */ /* 0x000fea0003c3ffff */
        .weak           $__internal_2_$__cuda_sm10x_tcgen05_guardrail_trap_unallocated_columns_being_dealloced
        .type           $__internal_2_$__cuda_sm10x_tcgen05_guardrail_trap_unallocated_columns_being_dealloced,@function
        .size           $__internal_2_$__cuda_sm10x_tcgen05_guardrail_trap_unallocated_columns_being_dealloced,(.L_x_198 - $__internal_2_$__cuda_sm10x_tcgen05_guardrail_trap_unallocated_columns_being_dealloced)
$__internal_2_$__cuda_sm10x_tcgen05_guardrail_trap_unallocated_columns_being_dealloced:
[----:B------:R-:W-:Y:S05]  /*9f20*/  BPT.TRAP 0x1 ;  /* 0x000000040000795c */ /* 0x000fea0000300000 */
[----:B------:R-:W-:-:S04]  /*9f30*/  HFMA2 R3, -RZ, RZ, 0, 0 ;  /* 0x00000000ff037431 */ /* 0x000fc800000001ff */
[----:B------:R-:W-:Y:S05]  /*9f40*/  RET.REL.NODEC R2 `(_ZN7cutlass13device_kernelINS_4gemm6kernel13GemmUniversalIN4cute5tupleIJiiiiEEENS1_10collective13CollectiveMmaINS1_35MainloopSm100TmaUmmaWarpSpecializedILi3ELi2ELi4ENS5_IJNS4_1CILi2EEENSA_ILi1EEESC_EEEEENS5_IJNSA_ILi128EEESF_NSA_ILi256EEEEEENS_6half_tENS5_IJlSC_lEEESI_SJ_NS4_8TiledMMAINS4_8MMA_AtomIJNS4_26SM100_MMA_F16BF16_2x1SM_SSISI_SI_fLi128ELi128ELNS4_4UMMA5MajorE0ELSO_0ELNSN_7ScaleInE0ELSP_0EEEEEENS4_6LayoutINS5_IJSC_SC_SC_EEENS5_IJNSA_ILi0EEESU_SU_EEEEENS5_IJNS4_10UnderscoreESX_SX_EEEEENS4_18SM100_TMA_2SM_LOADENS4_14ComposedLayoutINS4_7SwizzleILi3ELi4ELi3EEENS4_18smem_ptr_flag_bitsILi16EEENSS_INS5_IJNSA_ILi8EEENSA_ILi64EEEEEENS5_IJS17_SC_EEEEEEEvNS4_8identityES10_S1B_vS1C_EENS_8epilogue10collective18CollectiveEpilogueINS1E_23Sm100TmaWarpSpecializedILi4ELi2ELi16ELb1ELb0EEEJNS5_IJS17_SF_SG_EEENS5_IJNSS_IS17_SC_EENSS_INS5_IJNSA_ILi16EEESB_EEENS5_IJSC_S17_EEEEEEEESI_SJ_SI_SJ_NS1E_6fusion15FusionCallbacksIS1I_NS1Q_17LinearCombinationISI_fSI_fLNS_15FloatRoundStyleE2EEES1J_S1P_JEEENS4_5SM1004TMEM4LOAD26SM100_TMEM_LOAD_32dp32b16xENS4_13SM90_TMA_LOADENS11_INS12_ILi1ELi4ELi3EEES15_NSS_INS5_IJS16_S1L_EEENS5_IJS1L_SC_EEEEEEENS4_39AutoVectorizingCopyWithAssumedAlignmentILi128EEENS4_14SM90_TMA_STOREES25_S27_S27_EEEvvEEEEvNT_6ParamsE) ;  /* 0xffffff60022c7950 */ /* 0x000fea0003c3ffff */
.L_x_197:
[----:B------:R-:W-:-:S00]  /*9f50*/  BRA `(.L_x_197) ;  /* 0xfffffffc00fc7947 */ /* 0x000fc0000383ffff */
[----:B------:R-:W-:-:S00]  /*9f60*/  NOP ;  /* 0x0000000000007918 */ /* 0x000fc00000000000 */
        /* <DEDUP_REMOVED lines=9> */
.L_x_198:


//--------------------- .nv.global.init           --------------------------
	.section	.nv.global.init,"aw",@progbits
.nv.global.init:
	.type		$str$27,@object
	.size		$str$27,($str$28 - $str$27)
$str$27:
        /*0000*/ 	.byte	0x28, 0x61, 0x64, 0x64, 0x72, 0x65, 0x73, 0x73, 0x20, 0x26, 0x20, 0x6d, 0x61, 0x73, 0x6b, 0x29
        /*0010*/ 	.byte	0x20, 0x3d, 0x3d, 0x20, 0x30, 0x00
	.type		$str$28,@object
	.size		$str$28,($str$26 - $str$28)
$str$28:
        /*0016*/ 	.byte	0x2f, 0x74, 0x6d, 0x70, 0x2f, 0x63, 0x75, 0x74, 0x6c, 0x61, 0x73, 0x73, 0x5f, 0x73, 0x77, 0x65
        /*0026*/ 	.byte	0x65, 0x70, 0x5f, 0x73, 0x72, 0x63, 0x2f, 0x69, 0x6e, 0x63, 0x6c, 0x75, 0x64, 0x65, 0x2f, 0x63
        /*0036*/ 	.byte	0x75, 0x74, 0x65, 0x2f, 0x70, 0x6f, 0x69, 0x6e, 0x74, 0x65, 0x72, 0x5f, 0x66, 0x6c, 0x61, 0x67
        /*0046*/ 	.byte	0x67, 0x65, 0x64, 0x2e, 0x68, 0x70, 0x70, 0x00
	.type		$str$26,@object
	.size		$str$26,($str$25 - $str$26)
$str$26:
        /*004e*/ 	.byte	0x2f, 0x74, 0x6d, 0x70, 0x2f, 0x63, 0x75, 0x74, 0x6c, 0x61, 0x73, 0x73, 0x5f, 0x73, 0x77, 0x65
        /*005e*/ 	.byte	0x65, 0x70, 0x5f, 0x73, 0x72, 0x63, 0x2f, 0x69, 0x6e, 0x63, 0x6c, 0x75, 0x64, 0x65, 0x2f, 0x63
        /*006e*/ 	.byte	0x75, 0x74, 0x65, 0x2f, 0x61, 0x74, 0x6f, 0x6d, 0x2f, 0x63, 0x6f, 0x70, 0x79, 0x5f, 0x74, 0x72
        /*007e*/ 	.byte	0x61, 0x69, 0x74, 0x73, 0x5f, 0x73, 0x6d, 0x31, 0x30, 0x30, 0x2e, 0x68, 0x70, 0x70, 0x00
	.type		$str$25,@object
	.size		$str$25,(__unnamed_1 - $str$25)
$str$25:
        /*008d*/ 	.byte	0x28, 0x28, 0x75, 0x69, 0x6e, 0x74, 0x33, 0x32, 0x5f, 0x74, 0x28, 0x74, 0x68, 0x72, 0x65, 0x61
        /*009d*/ 	.byte	0x64, 0x49, 0x64, 0x78, 0x2e, 0x78, 0x29, 0x20, 0x2f, 0x20, 0x33, 0x32, 0x29, 0x20, 0x25, 0x20
        /*00ad*/ 	.byte	0x34, 0x29, 0x20, 0x3d, 0x3d, 0x20, 0x28, 0x28, 0x28, 0x74, 0x6d, 0x65, 0x6d, 0x5f, 0x61, 0x64
        /*00bd*/ 	.byte	0x64, 0x72, 0x20, 0x3e, 0x3e, 0x20, 0x31, 0x36, 0x29, 0x20, 0x2f, 0x20, 0x33, 0x32, 0x29, 0x20
        /*00cd*/ 	.byte	0x25, 0x20, 0x34, 0x29, 0x00
	.type		__unnamed_1,@object
	.size		__unnamed_1,(__unnamed_2 - __unnamed_1)
__unnamed_1:
        /*00d2*/ 	.byte	0x61, 0x75, 0x74, 0x6f, 0x20, 0x63, 0x75, 0x74, 0x65, 0x3a, 0x3a, 0x61, 0x73, 0x5f, 0x70, 0x6f
        /* <DEDUP_REMOVED lines=24> */
        /*0262*/ 	.byte	0x34, 0x38, 0x3e, 0x3e, 0x3e, 0x3e, 0x5d, 0x00
	.type		__unnamed_2,@object
	.size		__unnamed_2,(.L_2 - __unnamed_2)
__unnamed_2:
        /* <DEDUP_REMOVED lines=40> */
        /*04ea*/ 	.byte	0x3a, 0x3a, 0x43, 0x3c, 0x30, 0x3e, 0x3e, 0x3e, 0x3e, 0x5d, 0x00
.L_2:


//--------------------- .nv.shared._ZN7cutlass13device_kernelINS_4gemm6kernel13GemmUniversalIN4cute5tupleIJiiiiEEENS1_10collective13CollectiveMmaINS1_35MainloopSm100TmaUmmaWarpSpecializedILi3ELi2ELi4ENS5_IJNS4_1CILi2EEENSA_ILi1EEESC_EEEEENS5_IJNSA_ILi128EEESF_NSA_ILi256EEEEEENS_6half_tENS5_IJlSC_lEEESI_SJ_NS4_8TiledMMAINS4_8MMA_AtomIJNS4_26SM100_MMA_F16BF16_2x1SM_SSISI_SI_fLi128ELi128ELNS4_4UMMA5MajorE0ELSO_0ELNSN_7ScaleInE0ELSP_0EEEEEENS4_6LayoutINS5_IJSC_SC_SC_EEENS5_IJNSA_ILi0EEESU_SU_EEEEENS5_IJNS4_10UnderscoreESX_SX_EEEEENS4_18SM100_TMA_2SM_LOADENS4_14ComposedLayoutINS4_7SwizzleILi3ELi4ELi3EEENS4_18smem_ptr_flag_bitsILi16EEENSS_INS5_IJNSA_ILi8EEENSA_ILi64EEEEEENS5_IJS17_SC_EEEEEEEvNS4_8identityES10_S1B_vS1C_EENS_8epilogue10collective18CollectiveEpilogueINS1E_23Sm100TmaWarpSpecializedILi4ELi2ELi16ELb1ELb0EEEJNS5_IJS17_SF_SG_EEENS5_IJNSS_IS17_SC_EENSS_INS5_IJNSA_ILi16EEESB_EEENS5_IJSC_S17_EEEEEEEESI_SJ_SI_SJ_NS1E_6fusion15FusionCallbacksIS1I_NS1Q_17LinearCombinationISI_fSI_fLNS_15FloatRoundStyleE2EEES1J_S1P_JEEENS4_5SM1004TMEM4LOAD26SM100_TMEM_LOAD_32dp32b16xENS4_13SM90_TMA_LOADENS11_INS12_ILi1ELi4ELi3EEES15_NSS_INS5_IJS16_S1L_EEENS5_IJS1L_SC_EEEEEEENS4_39AutoVectorizingCopyWithAssumedAlignmentILi128EEENS4_14SM90_TMA_STOREES25_S27_S27_EEEvvEEEEvNT_6ParamsE --------------------------
	.section	.nv.shared._ZN7cutlass13device_kernelINS_4gemm6kernel13GemmUniversalIN4cute5tupleIJiiiiEEENS1_10collective13CollectiveMmaINS1_35MainloopSm100TmaUmmaWarpSpecializedILi3ELi2ELi4ENS5_IJNS4_1CILi2EEENSA_ILi1EEESC_EEEEENS5_IJNSA_ILi128EEESF_NSA_ILi256EEEEEENS_6half_tENS5_IJlSC_lEEESI_SJ_NS4_8TiledMMAINS4_8MMA_AtomIJNS4_26SM100_MMA_F16BF16_2x1SM_SSISI_SI_fLi128ELi128ELNS4_4UMMA5MajorE0ELSO_0ELNSN_7ScaleInE0ELSP_0EEEEEENS4_6LayoutINS5_IJSC_SC_SC_EEENS5_IJNSA_ILi0EEESU_SU_EEEEENS5_IJNS4_10UnderscoreESX_SX_EEEEENS4_18SM100_TMA_2SM_LOADENS4_14ComposedLayoutINS4_7SwizzleILi3ELi4ELi3EEENS4_18smem_ptr_flag_bitsILi16EEENSS_INS5_IJNSA_ILi8EEENSA_ILi64EEEEEENS5_IJS17_SC_EEEEEEEvNS4_8identityES10_S1B_vS1C_EENS_8epilogue10collective18CollectiveEpilogueINS1E_23Sm100TmaWarpSpecializedILi4ELi2ELi16ELb1ELb0EEEJNS5_IJS17_SF_SG_EEENS5_IJNSS_IS17_SC_EENSS_INS5_IJNSA_ILi16EEESB_EEENS5_IJSC_S17_EEEEEEEESI_SJ_SI_SJ_NS1E_6fusion15FusionCallbacksIS1I_NS1Q_17LinearCombinationISI_fSI_fLNS_15FloatRoundStyleE2EEES1J_S1P_JEEENS4_5SM1004TMEM4LOAD26SM100_TMEM_LOAD_32dp32b16xENS4_13SM90_TMA_LOADENS11_INS12_ILi1ELi4ELi3EEES15_NSS_INS5_IJS16_S1L_EEENS5_IJS1L_SC_EEEEEEENS4_39AutoVectorizingCopyWithAssumedAlignmentILi128EEENS4_14SM90_TMA_STOREES25_S27_S27_EEEvvEEEEvNT_6ParamsE,"aw",@nobits
	.sectionflags	@""
	.align	16
	.zero		1024


//--------------------- .nv.shared.reserved.0     --------------------------
	.section	.nv.shared.reserved.0,"aw",@nobits
	.weak		__nv_reservedSMEM_offset_0_alias
	.size		__nv_reservedSMEM_offset_0_alias, 0, 64
	.other		__nv_reservedSMEM_offset_0_alias,@"STO_CUDA_RESERVED_SHARED STV_DEFAULT"
__nv_reservedSMEM_offset_0_alias:
	.zero		0
.nv.shared.reserved.0:
	.zero		64
	.weak		__nv_reservedSMEM_tcgen05_partition
	.type		__nv_reservedSMEM_tcgen05_partition,@object
	.size		__nv_reservedSMEM_tcgen05_partition,(.L_0 - __nv_reservedSMEM_tcgen05_partition)
__nv_reservedSMEM_tcgen05_partition:
	.zero		32
.L_0:


//--------------------- .nv.global                --------------------------
	.section	.nv.global,"aw",@nobits
.nv.global:
	.type		_ZN40_INTERNAL_7b9318d7_4_k_cu_ba5fba02_171194cute1_E,@object
	.size		_ZN40_INTERNAL_7b9318d7_4_k_cu_ba5fba02_171194cute1_E,(_ZN40_INTERNAL_7b9318d7_4_k_cu_ba5fba02_171194cuda3std3__45__cpo6cbeginE - _ZN40_INTERNAL_7b9318d7_4_k_cu_ba5fba02_171194cute1_E)
_ZN40_INTERNAL_7b9318d7_4_k_cu_ba5fba02_171194cute1_E:
	.zero		1
	.type		_ZN40_INTERNAL_7b9318d7_4_k_cu_ba5fba02_171194cuda3std3__45__cpo6cbeginE,@object
	.size		_ZN40_INTERNAL_7b9318d7_4_k_cu_ba5fba02_171194cuda3std3__45__cpo6cbeginE,(_ZN40_INTERNAL_7b9318d7_4_k_cu_ba5fba02_171194cuda3std3__48in_placeE - _ZN40_INTERNAL_7b9318d7_4_k_cu_ba5fba02_171194cuda3std3__45__cpo6cbeginE)
_ZN40_INTERNAL_7b9318d7_4_k_cu_ba5fba02_171194cuda3std3__45__cpo6cbeginE:
	.zero		1
	.type		_ZN40_INTERNAL_7b9318d7_4_k_cu_ba5fba02_171194cuda3std3__48in_placeE,@object
	.size		_ZN40_INTERNAL_7b9318d7_4_k_cu_ba5fba02_171194cuda3std3__48in_placeE,(_ZN40_INTERNAL_7b9318d7_4_k_cu_ba5fba02_171194cuda3std6ranges3__45__cpo9iter_moveE - _ZN40_INTERNAL_7b9318d7_4_k_cu_ba5fba02_171194cuda3std3__48in_placeE)
_ZN40_INTERNAL_7b9318d7_4_k_cu_ba5fba02_171194cuda3std3__48in_placeE:
	.zero		1
	.type		_ZN40_INTERNAL_7b9318d7_4_k_cu_ba5fba02_171194cuda3std6ranges3__45__cpo9iter_moveE,@object
	.size		_ZN40_INTERNAL_7b9318d7_4_k_cu_ba5fba02_171194cuda3std6ranges3__45__cpo9iter_moveE,(_ZN40_INTERNAL_7b9318d7_4_k_cu_ba5fba02_171194cuda3std3__45__cpo5beginE - _ZN40_INTERNAL_7b9318d7_4_k_cu_ba5fba02_171194cuda3std6ranges3__45__cpo9iter_moveE)
_ZN40_INTERNAL_7b9318d7_4_k_cu_ba5fba02_171194cuda3std6ranges3__45__cpo9iter_moveE:
	.zero		1
	.type		_ZN40_INTERNAL_7b9318d7_4_k_cu_ba5fba02_171194cuda3std3__45__cpo5beginE,@object
	.size		_ZN40_INTERNAL_7b9318d7_4_k_cu_ba5fba02_171194cuda3std3__45__cpo5beginE,(_ZN40_INTERNAL_7b9318d7_4_k_cu_ba5fba02_171194cuda3std3__442_GLOBAL__N__7b9318d7_4_k_cu_ba5fba02_171196ignoreE - _ZN40_INTERNAL_7b9318d7_4_k_cu_ba5fba02_171194cuda3std3__45__cpo5beginE)
_ZN40_INTERNAL_7b9318d7_4_k_cu_ba5fba02_171194cuda3std3__45__cpo5beginE:
	.zero		1
	.type		_ZN40_INTERNAL_7b9318d7_4_k_cu_ba5fba02_171194cuda3std3__442_GLOBAL__N__7b9318d7_4_k_cu_ba5fba02_171196ignoreE,@object
	.size		_ZN40_INTERNAL_7b9318d7_4_k_cu_ba5fba02_171194cuda3std3__442_GLOBAL__N__7b9318d7_4_k_cu_ba5fba02_171196ignoreE,(_ZN40_INTERNAL_7b9318d7_4_k_cu_ba5fba02_171194cute7productE - _ZN40_INTERNAL_7b9318d7_4_k_cu_ba5fba02_171194cuda3std3__442_GLOBAL__N__7b9318d7_4_k_cu_ba5fba02_171196ignoreE)
_ZN40_INTERNAL_7b9318d7_4_k_cu_ba5fba02_171194cuda3std3__442_GLOBAL__N__7b9318d7_4_k_cu_ba5fba02_171196ignoreE:
	.zero		1
	.type		_ZN40_INTERNAL_7b9318d7_4_k_cu_ba5fba02_171194cute7productE,@object
	.size		_ZN40_INTERNAL_7b9318d7_4_k_cu_ba5fba02_171194cute7productE,(_ZN40_INTERNAL_7b9318d7_4_k_cu_ba5fba02_171194cuda3std3__45__cpo3endE - _ZN40_INTERNAL_7b9318d7_4_k_cu_ba5fba02_171194cute7productE)
_ZN40_INTERNAL_7b9318d7_4_k_cu_ba5fba02_171194cute7productE:
	.zero		1
	.type		_ZN40_INTERNAL_7b9318d7_4_k_cu_ba5fba02_171194cuda3std3__45__cpo3endE,@object
	.size		_ZN40_INTERNAL_7b9318d7_4_k_cu_ba5fba02_171194cuda3std3__45__cpo3endE,(_ZN40_INTERNAL_7b9318d7_4_k_cu_ba5fba02_171194cuda3std3__419piecewise_constructE - _ZN40_INTERNAL_7b9318d7_4_k_cu_ba5fba02_171194cuda3std3__45__cpo3endE)
_ZN40_INTERNAL_7b9318d7_4_k_cu_ba5fba02_171194cuda3std3__45__cpo3endE:
	.zero		1
	.type		_ZN40_INTERNAL_7b9318d7_4_k_cu_ba5fba02_171194cuda3std3__419piecewise_constructE,@object
	.size		_ZN40_INTERNAL_7b9318d7_4_k_cu_ba5fba02_171194cuda3std3__419piecewise_constructE,(_ZN40_INTERNAL_7b9318d7_4_k_cu_ba5fba02_171194cuda3std3__45__cpo4cendE - _ZN40_INTERNAL_7b9318d7_4_k_cu_ba5fba02_171194cuda3std3__419piecewise_constructE)
_ZN40_INTERNAL_7b9318d7_4_k_cu_ba5fba02_171194cuda3std3__419piecewise_constructE:
	.zero		1
	.type		_ZN40_INTERNAL_7b9318d7_4_k_cu_ba5fba02_171194cuda3std3__45__cpo4cendE,@object
	.size		_ZN40_INTERNAL_7b9318d7_4_k_cu_ba5fba02_171194cuda3std3__45__cpo4cendE,(_ZN40_INTERNAL_7b9318d7_4_k_cu_ba5fba02_171194cuda3std6ranges3__45__cpo4swapE - _ZN40_INTERNAL_7b9318d7_4_k_cu_ba5fba02_171194cuda3std3__45__cpo4cendE)
_ZN40_INTERNAL_7b9318d7_4_k_cu_ba5fba02_171194cuda3std3__45__cpo4cendE:
	.zero		1
	.type		_ZN40_INTERNAL_7b9318d7_4_k_cu_ba5fba02_171194cuda3std6ranges3__45__cpo4swapE,@object
	.size		_ZN40_INTERNAL_7b9318d7_4_k_cu_ba5fba02_171194cuda3std6ranges3__45__cpo4swapE,(.L_10 - _ZN40_INTERNAL_7b9318d7_4_k_cu_ba5fba02_171194cuda3std6ranges3__45__cpo4swapE)
_ZN40_INTERNAL_7b9318d7_4_k_cu_ba5fba02_171194cuda3std6ranges3__45__cpo4swapE:
	.zero		1
.L_10:


//--------------------- .nv.constant0._ZN7cutlass13device_kernelINS_4gemm6kernel13GemmUniversalIN4cute5tupleIJiiiiEEENS1_10collective13CollectiveMmaINS1_35MainloopSm100TmaUmmaWarpSpecializedILi3ELi2ELi4ENS5_IJNS4_1CILi2EEENSA_ILi1EEESC_EEEEENS5_IJNSA_ILi128EEESF_NSA_ILi256EEEEEENS_6half_tENS5_IJlSC_lEEESI_SJ_NS4_8TiledMMAINS4_8MMA_AtomIJNS4_26SM100_MMA_F16BF16_2x1SM_SSISI_SI_fLi128ELi128ELNS4_4UMMA5MajorE0ELSO_0ELNSN_7ScaleInE0ELSP_0EEEEEENS4_6LayoutINS5_IJSC_SC_SC_EEENS5_IJNSA_ILi0EEESU_SU_EEEEENS5_IJNS4_10UnderscoreESX_SX_EEEEENS4_18SM100_TMA_2SM_LOADENS4_14ComposedLayoutINS4_7SwizzleILi3ELi4ELi3EEENS4_18smem_ptr_flag_bitsILi16EEENSS_INS5_IJNSA_ILi8EEENSA_ILi64EEEEEENS5_IJS17_SC_EEEEEEEvNS4_8identityES10_S1B_vS1C_EENS_8epilogue10collective18CollectiveEpilogueINS1E_23Sm100TmaWarpSpecializedILi4ELi2ELi16ELb1ELb0EEEJNS5_IJS17_SF_SG_EEENS5_IJNSS_IS17_SC_EENSS_INS5_IJNSA_ILi16EEESB_EEENS5_IJSC_S17_EEEEEEEESI_SJ_SI_SJ_NS1E_6fusion15FusionCallbacksIS1I_NS1Q_17LinearCombinationISI_fSI_fLNS_15FloatRoundStyleE2EEES1J_S1P_JEEENS4_5SM1004TMEM4LOAD26SM100_TMEM_LOAD_32dp32b16xENS4_13SM90_TMA_LOADENS11_INS12_ILi1ELi4ELi3EEES15_NSS_INS5_IJS16_S1L_EEENS5_IJS1L_SC_EEEEEEENS4_39AutoVectorizingCopyWithAssumedAlignmentILi128EEENS4_14SM90_TMA_STOREES25_S27_S27_EEEvvEEEEvNT_6ParamsE --------------------------
	.section	.nv.constant0._ZN7cutlass13device_kernelINS_4gemm6kernel13GemmUniversalIN4cute5tupleIJiiiiEEENS1_10collective13CollectiveMmaINS1_35MainloopSm100TmaUmmaWarpSpecializedILi3ELi2ELi4ENS5_IJNS4_1CILi2EEENSA_ILi1EEESC_EEEEENS5_IJNSA_ILi128EEESF_NSA_ILi256EEEEEENS_6half_tENS5_IJlSC_lEEESI_SJ_NS4_8TiledMMAINS4_8MMA_AtomIJNS4_26SM100_MMA_F16BF16_2x1SM_SSISI_SI_fLi128ELi128ELNS4_4UMMA5MajorE0ELSO_0ELNSN_7ScaleInE0ELSP_0EEEEEENS4_6LayoutINS5_IJSC_SC_SC_EEENS5_IJNSA_ILi0EEESU_SU_EEEEENS5_IJNS4_10UnderscoreESX_SX_EEEEENS4_18SM100_TMA_2SM_LOADENS4_14ComposedLayoutINS4_7SwizzleILi3ELi4ELi3EEENS4_18smem_ptr_flag_bitsILi16EEENSS_INS5_IJNSA_ILi8EEENSA_ILi64EEEEEENS5_IJS17_SC_EEEEEEEvNS4_8identityES10_S1B_vS1C_EENS_8epilogue10collective18CollectiveEpilogueINS1E_23Sm100TmaWarpSpecializedILi4ELi2ELi16ELb1ELb0EEEJNS5_IJS17_SF_SG_EEENS5_IJNSS_IS17_SC_EENSS_INS5_IJNSA_ILi16EEESB_EEENS5_IJSC_S17_EEEEEEEESI_SJ_SI_SJ_NS1E_6fusion15FusionCallbacksIS1I_NS1Q_17LinearCombinationISI_fSI_fLNS_15FloatRoundStyleE2EEES1J_S1P_JEEENS4_5SM1004TMEM4LOAD26SM100_TMEM_LOAD_32dp32b16xENS4_13SM90_TMA_LOADENS11_INS12_ILi1ELi4ELi3EEES15_NSS_INS5_IJS16_S1L_EEENS5_IJS1L_SC_EEEEEEENS4_39AutoVectorizingCopyWithAssumedAlignmentILi128EEENS4_14SM90_TMA_STOREES25_S27_S27_EEEvvEEEEvNT_6ParamsE,"a",@progbits
	.sectionflags	@""
	.align	4
.nv.constant0._ZN7cutlass13device_kernelINS_4gemm6kernel13GemmUniversalIN4cute5tupleIJiiiiEEENS1_10collective13CollectiveMmaINS1_35MainloopSm100TmaUmmaWarpSpecializedILi3ELi2ELi4ENS5_IJNS4_1CILi2EEENSA_ILi1EEESC_EEEEENS5_IJNSA_ILi128EEESF_NSA_ILi256EEEEEENS_6half_tENS5_IJlSC_lEEESI_SJ_NS4_8TiledMMAINS4_8MMA_AtomIJNS4_26SM100_MMA_F16BF16_2x1SM_SSISI_SI_fLi128ELi128ELNS4_4UMMA5MajorE0ELSO_0ELNSN_7ScaleInE0ELSP_0EEEEEENS4_6LayoutINS5_IJSC_SC_SC_EEENS5_IJNSA_ILi0EEESU_SU_EEEEENS5_IJNS4_10UnderscoreESX_SX_EEEEENS4_18SM100_TMA_2SM_LOADENS4_14ComposedLayoutINS4_7SwizzleILi3ELi4ELi3EEENS4_18smem_ptr_flag_bitsILi16EEENSS_INS5_IJNSA_ILi8EEENSA_ILi64EEEEEENS5_IJS17_SC_EEEEEEEvNS4_8identityES10_S1B_vS1C_EENS_8epilogue10collective18CollectiveEpilogueINS1E_23Sm100TmaWarpSpecializedILi4ELi2ELi16ELb1ELb0EEEJNS5_IJS17_SF_SG_EEENS5_IJNSS_IS17_SC_EENSS_INS5_IJNSA_ILi16EEESB_EEENS5_IJSC_S17_EEEEEEEESI_SJ_SI_SJ_NS1E_6fusion15FusionCallbacksIS1I_NS1Q_17LinearCombinationISI_fSI_fLNS_15FloatRoundStyleE2EEES1J_S1P_JEEENS4_5SM1004TMEM4LOAD26SM100_TMEM_LOAD_32dp32b16xENS4_13SM90_TMA_LOADENS11_INS12_ILi1ELi4ELi3EEES15_NSS_INS5_IJS16_S1L_EEENS5_IJS1L_SC_EEEEEEENS4_39AutoVectorizingCopyWithAssumedAlignmentILi128EEENS4_14SM90_TMA_STOREES25_S27_S27_EEEvvEEEEvNT_6ParamsE:
	.zero		2944


//--------------------- SYMBOLS --------------------------

	.type		.nv.reservedSmem.offset0,@object
	.size		.nv.reservedSmem.offset0,0x4
	.type		.nv.reservedSmem.cap,@object
	.size		.nv.reservedSmem.cap,0x4
	.type		__assertfail,@function
